//
// Generated by NVIDIA NVVM Compiler
//
// Compiler Build ID: CL-36424714
// Cuda compilation tools, release 13.0, V13.0.88
// Based on NVVM 20.0.0
//

.version 9.0
.target sm_100
.address_size 64

	// .globl	_Z21DotFeatureInteractionILi2EEviii5ParamI6__halfXT_EEPS1_
.extern .shared .align 16 .b8 shared_buf[];

.visible .entry _Z21DotFeatureInteractionILi2EEviii5ParamI6__halfXT_EEPS1_(
	.param .u32 _Z21DotFeatureInteractionILi2EEviii5ParamI6__halfXT_EEPS1__param_0,
	.param .u32 _Z21DotFeatureInteractionILi2EEviii5ParamI6__halfXT_EEPS1__param_1,
	.param .u32 _Z21DotFeatureInteractionILi2EEviii5ParamI6__halfXT_EEPS1__param_2,
	.param .align 8 .b8 _Z21DotFeatureInteractionILi2EEviii5ParamI6__halfXT_EEPS1__param_3[48],
	.param .u64 .ptr .align 1 _Z21DotFeatureInteractionILi2EEviii5ParamI6__halfXT_EEPS1__param_4
)
{
	.reg .pred 	%p<37>;
	.reg .b16 	%rs<47>;
	.reg .b32 	%r<267>;
	.reg .b32 	%f<70>;
	.reg .b64 	%rd<62>;

	ld.param.u64 	%rd14, [_Z21DotFeatureInteractionILi2EEviii5ParamI6__halfXT_EEPS1__param_3];
	ld.param.u32 	%r58, [_Z21DotFeatureInteractionILi2EEviii5ParamI6__halfXT_EEPS1__param_0];
	ld.param.u64 	%rd16, [_Z21DotFeatureInteractionILi2EEviii5ParamI6__halfXT_EEPS1__param_3+32];
	ld.param.u64 	%rd15, [_Z21DotFeatureInteractionILi2EEviii5ParamI6__halfXT_EEPS1__param_3+8];
	ld.param.u32 	%r59, [_Z21DotFeatureInteractionILi2EEviii5ParamI6__halfXT_EEPS1__param_1];
	ld.param.u32 	%r60, [_Z21DotFeatureInteractionILi2EEviii5ParamI6__halfXT_EEPS1__param_2];
	ld.param.v2.u32 	{%r61, %r62}, [_Z21DotFeatureInteractionILi2EEviii5ParamI6__halfXT_EEPS1__param_3+16];
	ld.param.u64 	%rd17, [_Z21DotFeatureInteractionILi2EEviii5ParamI6__halfXT_EEPS1__param_4];
	cvta.to.global.u64 	%rd1, %rd15;
	cvta.to.global.u64 	%rd2, %rd16;
	mov.u32 	%r259, %ctaid.x;
	setp.ge.s32 	%p2, %r259, %r58;
	@%p2 bra 	$L__BB0_47;
	mov.u32 	%r2, %tid.y;
	mov.b32 	%r71, 0;
	// begin inline asm
	cvt.rn.f16.s32 %rs6, %r71;
	// end inline asm
	shl.b32 	%r3, %r2, 2;
	mov.u32 	%r4, %tid.x;
	cvt.u64.u32 	%rd3, %r4;
	mov.u32 	%r72, %ntid.y;
	shl.b32 	%r5, %r72, 2;
	setp.eq.s32 	%p3, %r2, 1;
	setp.lt.s32 	%p4, %r4, %r60;
	and.pred  	%p1, %p3, %p4;
	mov.u32 	%r6, %ntid.x;
	shl.b32 	%r73, %r2, 3;
	and.b32  	%r74, %r73, 8176;
	shl.b32 	%r75, %r2, 4;
	and.b32  	%r76, %r75, 16;
	mul.lo.s32 	%r77, %r74, 40;
	or.b32  	%r78, %r77, %r76;
	shl.b32 	%r79, %r78, 2;
	mov.u32 	%r80, shared_buf;
	add.s32 	%r7, %r80, %r79;
	cvt.s64.s32 	%rd4, %r59;
	mov.u32 	%r8, %nctaid.x;
	mad.lo.s32 	%r81, %r2, 34, %r4;
	shl.b32 	%r82, %r81, 3;
	add.s32 	%r9, %r80, %r82;
	add.s32 	%r10, %r2, %r72;
	mul.lo.s32 	%r83, %r72, 272;
	add.s32 	%r11, %r9, %r83;
	add.s32 	%r12, %r10, %r72;
	add.s32 	%r13, %r11, %r83;
	add.s32 	%r14, %r12, %r72;
	add.s32 	%r15, %r13, %r83;
	add.s32 	%r16, %r14, %r72;
	add.s32 	%r17, %r15, %r83;
	mad.lo.s32 	%r18, %r74, 272, %r80;
	mad.lo.s32 	%r19, %r76, 272, %r80;
	add.s32 	%r20, %r18, 64;
	add.s32 	%r21, %r19, 64;
	add.s32 	%r22, %r18, 96;
	add.s32 	%r23, %r19, 96;
	add.s32 	%r24, %r19, 128;
	add.s32 	%r25, %r19, 160;
	cvta.to.global.u64 	%rd5, %rd17;
	not.pred 	%p16, %p1;
$L__BB0_2:
	setp.gt.u32 	%p5, %r2, 6;
	mul.lo.s32 	%r27, %r259, %r60;
	mul.lo.s32 	%r84, %r27, %r62;
	cvt.s64.s32 	%rd6, %r84;
	@%p5 bra 	$L__BB0_11;
	add.s64 	%rd7, %rd6, %rd3;
	mul.lo.s32 	%r85, %r27, %r61;
	cvta.to.global.u64 	%rd18, %rd14;
	mul.wide.s32 	%rd19, %r85, 8;
	add.s64 	%rd8, %rd18, %rd19;
	mov.u32 	%r260, %r3;
$L__BB0_4:
	setp.gt.u32 	%p6, %r260, 26;
	@%p6 bra 	$L__BB0_10;
	setp.eq.s32 	%p7, %r260, 0;
	mov.u64 	%rd61, %rd8;
	@%p7 bra 	$L__BB0_7;
	add.s32 	%r86, %r260, -1;
	mul.lo.s32 	%r87, %r86, %r60;
	cvt.s64.s32 	%rd20, %r87;
	add.s64 	%rd21, %rd20, %rd6;
	shl.b64 	%rd22, %rd21, 3;
	add.s64 	%rd61, %rd1, %rd22;
$L__BB0_7:
	mad.lo.s32 	%r88, %r260, 34, %r4;
	shl.b32 	%r89, %r88, 3;
	mov.u32 	%r90, shared_buf;
	add.s32 	%r31, %r90, %r89;
	shl.b64 	%rd23, %rd3, 3;
	add.s64 	%rd24, %rd61, %rd23;
	ld.global.v4.u16 	{%rs7, %rs8, %rs9, %rs10}, [%rd24];
	st.shared.v4.u16 	[%r31], {%rs7, %rs8, %rs9, %rs10};
	mul.lo.s32 	%r32, %r260, %r60;
	cvt.s64.s32 	%rd25, %r32;
	add.s64 	%rd26, %rd7, %rd25;
	shl.b64 	%rd27, %rd26, 3;
	add.s64 	%rd28, %rd1, %rd27;
	ld.global.v4.u16 	{%rs11, %rs12, %rs13, %rs14}, [%rd28];
	st.shared.v4.u16 	[%r31+272], {%rs11, %rs12, %rs13, %rs14};
	setp.gt.u32 	%p8, %r260, 24;
	@%p8 bra 	$L__BB0_10;
	add.s32 	%r33, %r32, %r60;
	cvt.s64.s32 	%rd29, %r33;
	add.s64 	%rd30, %rd7, %rd29;
	shl.b64 	%rd31, %rd30, 3;
	add.s64 	%rd32, %rd1, %rd31;
	ld.global.v4.u16 	{%rs15, %rs16, %rs17, %rs18}, [%rd32];
	st.shared.v4.u16 	[%r31+544], {%rs15, %rs16, %rs17, %rs18};
	setp.eq.s32 	%p9, %r260, 24;
	@%p9 bra 	$L__BB0_10;
	add.s32 	%r91, %r33, %r60;
	cvt.s64.s32 	%rd33, %r91;
	add.s64 	%rd34, %rd7, %rd33;
	shl.b64 	%rd35, %rd34, 3;
	add.s64 	%rd36, %rd1, %rd35;
	ld.global.v4.u16 	{%rs19, %rs20, %rs21, %rs22}, [%rd36];
	st.shared.v4.u16 	[%r31+816], {%rs19, %rs20, %rs21, %rs22};
$L__BB0_10:
	add.s32 	%r260, %r260, %r5;
	setp.lt.u32 	%p10, %r260, 27;
	@%p10 bra 	$L__BB0_4;
$L__BB0_11:
	setp.gt.u32 	%p11, %r2, 4;
	@%p11 bra 	$L__BB0_17;
	setp.lt.u32 	%p12, %r10, 5;
	mov.b32 	%r28, {%rs6, %rs6};
	st.shared.v4.u16 	[%r9+7344], {%rs6, %rs6, %rs6, %rs6};
	@%p12 bra 	$L__BB0_13;
	bra.uni 	$L__BB0_17;
$L__BB0_13:
	setp.gt.u32 	%p13, %r12, 4;
	mov.b32 	{%rs23, %rs24}, %r28;
	st.shared.v4.u16 	[%r11+7344], {%rs23, %rs24, %rs23, %rs24};
	@%p13 bra 	$L__BB0_17;
	setp.gt.u32 	%p14, %r14, 4;
	st.shared.v4.u16 	[%r13+7344], {%rs23, %rs24, %rs23, %rs24};
	@%p14 bra 	$L__BB0_17;
	setp.gt.u32 	%p15, %r16, 4;
	st.shared.v4.u16 	[%r15+7344], {%rs23, %rs24, %rs23, %rs24};
	@%p15 bra 	$L__BB0_17;
	st.shared.v4.u16 	[%r17+7344], {%rs23, %rs24, %rs23, %rs24};
$L__BB0_17:
	bar.sync 	0;
	@%p16 bra 	$L__BB0_20;
	cvt.s64.s32 	%rd11, %r27;
	mul.lo.s32 	%r92, %r259, 120;
	cvt.s64.s32 	%rd12, %r92;
	mov.u32 	%r261, %r4;
$L__BB0_19:
	cvt.s64.s32 	%rd37, %r261;
	add.s64 	%rd38, %rd37, %rd12;
	shl.b64 	%rd39, %rd38, 3;
	add.s64 	%rd40, %rd2, %rd39;
	add.s64 	%rd41, %rd37, %rd11;
	shl.b64 	%rd42, %rd41, 3;
	add.s64 	%rd43, %rd5, %rd42;
	ld.global.v4.u16 	{%rs39, %rs40, %rs41, %rs42}, [%rd43];
	st.global.v4.u16 	[%rd40], {%rs39, %rs40, %rs41, %rs42};
	add.s32 	%r261, %r261, %r6;
	setp.lt.s32 	%p17, %r261, %r60;
	@%p17 bra 	$L__BB0_19;
$L__BB0_20:
	mul.lo.s32 	%r93, %r259, 480;
	mul.wide.s32 	%rd44, %r93, 2;
	add.s64 	%rd13, %rd2, %rd44;
	setp.gt.u32 	%p18, %r2, 6;
	mov.b32 	%r94, 136;
	wmma.load.a.sync.aligned.row.m16n16k16.shared.f16 	{%r95, %r96, %r97, %r98, %r99, %r100, %r101, %r102}, [%r18], %r94;
	wmma.load.b.sync.aligned.col.m16n16k16.shared.f16 	{%r103, %r104, %r105, %r106, %r107, %r108, %r109, %r110}, [%r19], %r94;
	mov.f32 	%f1, 0f00000000;
	wmma.mma.sync.aligned.row.col.m16n16k16.f32.f32 {%f2, %f3, %f4, %f5, %f6, %f7, %f8, %f9}, {%r95, %r96, %r97, %r98, %r99, %r100, %r101, %r102}, {%r103, %r104, %r105, %r106, %r107, %r108, %r109, %r110}, {%f1, %f1, %f1, %f1, %f1, %f1, %f1, %f1};
	add.s32 	%r111, %r18, 32;
	wmma.load.a.sync.aligned.row.m16n16k16.shared.f16 	{%r112, %r113, %r114, %r115, %r116, %r117, %r118, %r119}, [%r111], %r94;
	add.s32 	%r120, %r19, 32;
	wmma.load.b.sync.aligned.col.m16n16k16.shared.f16 	{%r121, %r122, %r123, %r124, %r125, %r126, %r127, %r128}, [%r120], %r94;
	wmma.mma.sync.aligned.row.col.m16n16k16.f32.f32 {%f10, %f11, %f12, %f13, %f14, %f15, %f16, %f17}, {%r112, %r113, %r114, %r115, %r116, %r117, %r118, %r119}, {%r121, %r122, %r123, %r124, %r125, %r126, %r127, %r128}, {%f2, %f3, %f4, %f5, %f6, %f7, %f8, %f9};
	wmma.load.a.sync.aligned.row.m16n16k16.shared.f16 	{%r129, %r130, %r131, %r132, %r133, %r134, %r135, %r136}, [%r20], %r94;
	wmma.load.b.sync.aligned.col.m16n16k16.shared.f16 	{%r137, %r138, %r139, %r140, %r141, %r142, %r143, %r144}, [%r21], %r94;
	wmma.mma.sync.aligned.row.col.m16n16k16.f32.f32 {%f18, %f19, %f20, %f21, %f22, %f23, %f24, %f25}, {%r129, %r130, %r131, %r132, %r133, %r134, %r135, %r136}, {%r137, %r138, %r139, %r140, %r141, %r142, %r143, %r144}, {%f10, %f11, %f12, %f13, %f14, %f15, %f16, %f17};
	wmma.load.a.sync.aligned.row.m16n16k16.shared.f16 	{%r145, %r146, %r147, %r148, %r149, %r150, %r151, %r152}, [%r22], %r94;
	wmma.load.b.sync.aligned.col.m16n16k16.shared.f16 	{%r153, %r154, %r155, %r156, %r157, %r158, %r159, %r160}, [%r23], %r94;
	wmma.mma.sync.aligned.row.col.m16n16k16.f32.f32 {%f26, %f27, %f28, %f29, %f30, %f31, %f32, %f33}, {%r145, %r146, %r147, %r148, %r149, %r150, %r151, %r152}, {%r153, %r154, %r155, %r156, %r157, %r158, %r159, %r160}, {%f18, %f19, %f20, %f21, %f22, %f23, %f24, %f25};
	add.s32 	%r161, %r18, 128;
	wmma.load.a.sync.aligned.row.m16n16k16.shared.f16 	{%r162, %r163, %r164, %r165, %r166, %r167, %r168, %r169}, [%r161], %r94;
	wmma.load.b.sync.aligned.col.m16n16k16.shared.f16 	{%r170, %r171, %r172, %r173, %r174, %r175, %r176, %r177}, [%r24], %r94;
	wmma.mma.sync.aligned.row.col.m16n16k16.f32.f32 {%f34, %f35, %f36, %f37, %f38, %f39, %f40, %f41}, {%r162, %r163, %r164, %r165, %r166, %r167, %r168, %r169}, {%r170, %r171, %r172, %r173, %r174, %r175, %r176, %r177}, {%f26, %f27, %f28, %f29, %f30, %f31, %f32, %f33};
	add.s32 	%r178, %r18, 160;
	wmma.load.a.sync.aligned.row.m16n16k16.shared.f16 	{%r179, %r180, %r181, %r182, %r183, %r184, %r185, %r186}, [%r178], %r94;
	wmma.load.b.sync.aligned.col.m16n16k16.shared.f16 	{%r187, %r188, %r189, %r190, %r191, %r192, %r193, %r194}, [%r25], %r94;
	wmma.mma.sync.aligned.row.col.m16n16k16.f32.f32 {%f42, %f43, %f44, %f45, %f46, %f47, %f48, %f49}, {%r179, %r180, %r181, %r182, %r183, %r184, %r185, %r186}, {%r187, %r188, %r189, %r190, %r191, %r192, %r193, %r194}, {%f34, %f35, %f36, %f37, %f38, %f39, %f40, %f41};
	add.s32 	%r195, %r18, 192;
	wmma.load.a.sync.aligned.row.m16n16k16.shared.f16 	{%r196, %r197, %r198, %r199, %r200, %r201, %r202, %r203}, [%r195], %r94;
	add.s32 	%r204, %r19, 192;
	wmma.load.b.sync.aligned.col.m16n16k16.shared.f16 	{%r205, %r206, %r207, %r208, %r209, %r210, %r211, %r212}, [%r204], %r94;
	wmma.mma.sync.aligned.row.col.m16n16k16.f32.f32 {%f50, %f51, %f52, %f53, %f54, %f55, %f56, %f57}, {%r196, %r197, %r198, %r199, %r200, %r201, %r202, %r203}, {%r205, %r206, %r207, %r208, %r209, %r210, %r211, %r212}, {%f42, %f43, %f44, %f45, %f46, %f47, %f48, %f49};
	add.s32 	%r213, %r18, 224;
	wmma.load.a.sync.aligned.row.m16n16k16.shared.f16 	{%r214, %r215, %r216, %r217, %r218, %r219, %r220, %r221}, [%r213], %r94;
	add.s32 	%r222, %r19, 224;
	wmma.load.b.sync.aligned.col.m16n16k16.shared.f16 	{%r223, %r224, %r225, %r226, %r227, %r228, %r229, %r230}, [%r222], %r94;
	wmma.mma.sync.aligned.row.col.m16n16k16.f32.f32 {%f58, %f59, %f60, %f61, %f62, %f63, %f64, %f65}, {%r214, %r215, %r216, %r217, %r218, %r219, %r220, %r221}, {%r223, %r224, %r225, %r226, %r227, %r228, %r229, %r230}, {%f50, %f51, %f52, %f53, %f54, %f55, %f56, %f57};
	bar.sync 	0;
	mov.b32 	%r231, 40;
	wmma.store.d.sync.aligned.row.m16n16k16.shared.f32 	[%r7], {%f58, %f59, %f60, %f61, %f62, %f63, %f64, %f65}, %r231;
	@%p18 bra 	$L__BB0_44;
	mov.u32 	%r262, %r3;
$L__BB0_22:
	setp.gt.u32 	%p19, %r262, 26;
	@%p19 bra 	$L__BB0_43;
	setp.gt.u32 	%p20, %r4, 26;
	@%p20 bra 	$L__BB0_32;
	add.s32 	%r232, %r262, -1;
	mul.lo.s32 	%r233, %r232, %r262;
	shr.u32 	%r38, %r233, 1;
	mul.lo.s32 	%r39, %r262, 40;
	mov.u32 	%r263, %r4;
$L__BB0_25:
	setp.ge.u32 	%p21, %r263, %r262;
	@%p21 bra 	$L__BB0_27;
	add.s32 	%r234, %r263, %r38;
	add.s32 	%r235, %r263, %r39;
	shl.b32 	%r236, %r235, 2;
	mov.u32 	%r237, shared_buf;
	add.s32 	%r238, %r237, %r236;
	ld.shared.f32 	%f66, [%r238];
	// begin inline asm
	{  cvt.rn.f16.f32 %rs43, %f66;}

	// end inline asm
	cvt.u64.u32 	%rd45, %r234;
	add.s64 	%rd46, %rd45, %rd4;
	shl.b64 	%rd47, %rd46, 1;
	add.s64 	%rd48, %rd13, %rd47;
	st.global.u16 	[%rd48], %rs43;
$L__BB0_27:
	add.s32 	%r263, %r263, %r6;
	setp.lt.u32 	%p22, %r263, 27;
	@%p22 bra 	$L__BB0_25;
	add.s32 	%r239, %r38, %r262;
	and.b32  	%r42, %r239, 2147483646;
	add.s32 	%r43, %r39, 40;
	mov.u32 	%r264, %r4;
$L__BB0_29:
	setp.gt.u32 	%p23, %r264, %r262;
	@%p23 bra 	$L__BB0_31;
	add.s32 	%r240, %r264, %r42;
	add.s32 	%r241, %r264, %r43;
	shl.b32 	%r242, %r241, 2;
	mov.u32 	%r243, shared_buf;
	add.s32 	%r244, %r243, %r242;
	ld.shared.f32 	%f67, [%r244];
	// begin inline asm
	{  cvt.rn.f16.f32 %rs44, %f67;}

	// end inline asm
	cvt.u64.u32 	%rd49, %r240;
	add.s64 	%rd50, %rd49, %rd4;
	shl.b64 	%rd51, %rd50, 1;
	add.s64 	%rd52, %rd13, %rd51;
	st.global.u16 	[%rd52], %rs44;
$L__BB0_31:
	add.s32 	%r264, %r264, %r6;
	setp.lt.u32 	%p24, %r264, 27;
	@%p24 bra 	$L__BB0_29;
$L__BB0_32:
	add.s32 	%r46, %r262, 2;
	setp.gt.u32 	%p25, %r262, 24;
	@%p25 bra 	$L__BB0_43;
	setp.gt.u32 	%p26, %r4, 26;
	@%p26 bra 	$L__BB0_38;
	mad.lo.s32 	%r245, %r46, %r262, %r46;
	shr.u32 	%r47, %r245, 1;
	mul.lo.s32 	%r48, %r46, 40;
	mov.u32 	%r265, %r4;
$L__BB0_35:
	setp.ge.u32 	%p27, %r265, %r46;
	@%p27 bra 	$L__BB0_37;
	add.s32 	%r246, %r265, %r47;
	add.s32 	%r247, %r265, %r48;
	shl.b32 	%r248, %r247, 2;
	mov.u32 	%r249, shared_buf;
	add.s32 	%r250, %r249, %r248;
	ld.shared.f32 	%f68, [%r250];
	// begin inline asm
	{  cvt.rn.f16.f32 %rs45, %f68;}

	// end inline asm
	cvt.u64.u32 	%rd53, %r246;
	add.s64 	%rd54, %rd53, %rd4;
	shl.b64 	%rd55, %rd54, 1;
	add.s64 	%rd56, %rd13, %rd55;
	st.global.u16 	[%rd56], %rs45;
$L__BB0_37:
	add.s32 	%r265, %r265, %r6;
	setp.lt.u32 	%p28, %r265, 27;
	@%p28 bra 	$L__BB0_35;
$L__BB0_38:
	setp.gt.u32 	%p29, %r4, 26;
	add.s32 	%r51, %r262, 3;
	setp.eq.s32 	%p30, %r262, 24;
	or.pred  	%p31, %p30, %p29;
	@%p31 bra 	$L__BB0_43;
	mul.lo.s32 	%r252, %r46, %r51;
	shr.u32 	%r52, %r252, 1;
	mul.lo.s32 	%r53, %r51, 40;
	mov.u32 	%r266, %r4;
$L__BB0_40:
	setp.ge.u32 	%p32, %r266, %r51;
	@%p32 bra 	$L__BB0_42;
	add.s32 	%r253, %r266, %r52;
	add.s32 	%r254, %r266, %r53;
	shl.b32 	%r255, %r254, 2;
	mov.u32 	%r256, shared_buf;
	add.s32 	%r257, %r256, %r255;
	ld.shared.f32 	%f69, [%r257];
	// begin inline asm
	{  cvt.rn.f16.f32 %rs46, %f69;}

	// end inline asm
	cvt.u64.u32 	%rd57, %r253;
	add.s64 	%rd58, %rd57, %rd4;
	shl.b64 	%rd59, %rd58, 1;
	add.s64 	%rd60, %rd13, %rd59;
	st.global.u16 	[%rd60], %rs46;
$L__BB0_42:
	add.s32 	%r266, %r266, %r6;
	setp.lt.u32 	%p33, %r266, 27;
	@%p33 bra 	$L__BB0_40;
$L__BB0_43:
	add.s32 	%r262, %r262, %r5;
	setp.lt.u32 	%p34, %r262, 27;
	@%p34 bra 	$L__BB0_22;
$L__BB0_44:
	or.b32  	%r258, %r2, %r4;
	setp.ne.s32 	%p35, %r258, 0;
	@%p35 bra 	$L__BB0_46;
	st.global.u16 	[%rd13+958], %rs6;
$L__BB0_46:
	add.s32 	%r259, %r259, %r8;
	setp.lt.s32 	%p36, %r259, %r58;
	@%p36 bra 	$L__BB0_2;
$L__BB0_47:
	ret;

}


// ===== COMPILED SASS (sm_100) =====

	.target	sm_100

	.elftype	@"ET_EXEC"


//--------------------- .note.nv.tkinfo           --------------------------
	.section	.note.nv.tkinfo,"",@"SHT_NOTE"
	.sectionflags	@"SHF_NOTE_NV_TKINFO"
	.tkinfo
        /*0018*/ 	.word	0x00000002
        /*0030*/ 	.string	""
        /*0030*/ 	.string	"ptxas"
        /*0030*/ 	.string	"Cuda compilation tools, release 13.0, V13.0.88"
        /*0030*/ 	.string	"Build cuda_13.0.r13.0/compiler.36424714_0"
        /*0030*/ 	.string	"-arch sm_100 -m 64 "



//--------------------- .note.nv.cuinfo           --------------------------
	.section	.note.nv.cuinfo,"",@"SHT_NOTE"
	.sectionflags	@"SHF_NOTE_NV_CUINFO"
        /*0018*/ 	.short	0x0002
        /*001a*/ 	.short	0x0064
        /*001c*/ 	.short	0x0082
	.zero		2


//--------------------- .nv.info                  --------------------------
	.section	.nv.info,"",@"SHT_CUDA_INFO"
	.align	4


	//----- nvinfo : EIATTR_REGCOUNT
	.align		4
        /*0000*/ 	.byte	0x04, 0x2f
        /*0002*/ 	.short	(.L_1 - .L_0)
	.align		4
.L_0:
        /*0004*/ 	.word	index@(_Z21DotFeatureInteractionILi2EEviii5ParamI6__halfXT_EEPS1_)
        /*0008*/ 	.word	0x00000028


	//----- nvinfo : EIATTR_FRAME_SIZE
	.align		4
.L_1:
        /*000c*/ 	.byte	0x04, 0x11
        /*000e*/ 	.short	(.L_3 - .L_2)
	.align		4
.L_2:
        /*0010*/ 	.word	index@(_Z21DotFeatureInteractionILi2EEviii5ParamI6__halfXT_EEPS1_)
        /*0014*/ 	.word	0x00000000


	//----- nvinfo : EIATTR_MIN_STACK_SIZE
	.align		4
.L_3:
        /*0018*/ 	.byte	0x04, 0x12
        /*001a*/ 	.short	(.L_5 - .L_4)
	.align		4
.L_4:
        /*001c*/ 	.word	index@(_Z21DotFeatureInteractionILi2EEviii5ParamI6__halfXT_EEPS1_)
        /*0020*/ 	.word	0x00000000
.L_5:


//--------------------- .nv.compat                --------------------------
	.section	.nv.compat,"",@"SHT_CUDA_COMPAT_INFO"
	.align	4
        /*0000*/ 	.byte	0x02, 0x09, 0x00, 0x00, 0x02, 0x02, 0x01, 0x00, 0x02, 0x05, 0x05, 0x00, 0x03, 0x07, 0x01, 0x01
        /*0010*/ 	.byte	0x02, 0x03, 0x00, 0x00, 0x02, 0x06, 0x01, 0x00, 0x04, 0x0b, 0x08, 0x00, 0x09, 0x00, 0x00, 0x00
        /*0020*/ 	.byte	0x00, 0x00, 0x00, 0x00


//--------------------- .nv.info._Z21DotFeatureInteractionILi2EEviii5ParamI6__halfXT_EEPS1_ --------------------------
	.section	.nv.info._Z21DotFeatureInteractionILi2EEviii5ParamI6__halfXT_EEPS1_,"",@"SHT_CUDA_INFO"
	.sectionflags	@""
	.align	4


	//----- nvinfo : EIATTR_CUDA_API_VERSION
	.align		4
        /*0000*/ 	.byte	0x04, 0x37
        /*0002*/ 	.short	(.L_7 - .L_6)
.L_6:
        /*0004*/ 	.word	0x00000082


	//----- nvinfo : EIATTR_KPARAM_INFO
	.align		4
.L_7:
        /*0008*/ 	.byte	0x04, 0x17
        /*000a*/ 	.short	(.L_9 - .L_8)
.L_8:
        /*000c*/ 	.word	0x00000000
        /*0010*/ 	.short	0x0004
        /*0012*/ 	.short	0x0040
        /*0014*/ 	.byte	0x00, 0xf5, 0x21, 0x00


	//----- nvinfo : EIATTR_KPARAM_INFO
	.align		4
.L_9:
        /*0018*/ 	.byte	0x04, 0x17
        /*001a*/ 	.short	(.L_11 - .L_10)
.L_10:
        /*001c*/ 	.word	0x00000000
        /*0020*/ 	.short	0x0003
        /*0022*/ 	.short	0x0010
        /*0024*/ 	.byte	0x00, 0xf0, 0xc1, 0x00


	//----- nvinfo : EIATTR_KPARAM_INFO
	.align		4
.L_11:
        /*0028*/ 	.byte	0x04, 0x17
        /*002a*/ 	.short	(.L_13 - .L_12)
.L_12:
        /*002c*/ 	.word	0x00000000
        /*0030*/ 	.short	0x0002
        /*0032*/ 	.short	0x0008
        /*0034*/ 	.byte	0x00, 0xf0, 0x11, 0x00


	//----- nvinfo : EIATTR_KPARAM_INFO
	.align		4
.L_13:
        /*0038*/ 	.byte	0x04, 0x17
        /*003a*/ 	.short	(.L_15 - .L_14)
.L_14:
        /*003c*/ 	.word	0x00000000
        /*0040*/ 	.short	0x0001
        /*0042*/ 	.short	0x0004
        /*0044*/ 	.byte	0x00, 0xf0, 0x11, 0x00


	//----- nvinfo : EIATTR_KPARAM_INFO
	.align		4
.L_15:
        /*0048*/ 	.byte	0x04, 0x17
        /*004a*/ 	.short	(.L_17 - .L_16)
.L_16:
        /*004c*/ 	.word	0x00000000
        /*0050*/ 	.short	0x0000
        /*0052*/ 	.short	0x0000
        /*0054*/ 	.byte	0x00, 0xf0, 0x11, 0x00


	//----- nvinfo : EIATTR_SPARSE_MMA_MASK
	.align		4
.L_17:
        /*0058*/ 	.byte	0x03, 0x50
        /*005a*/ 	.short	0x0000


	//----- nvinfo : EIATTR_WMMA_USED
	.align		4
        /*005c*/ 	.byte	0x01, 0x2b
	.zero		2


	//----- nvinfo : EIATTR_MAXREG_COUNT
	.align		4
        /*0060*/ 	.byte	0x03, 0x1b
        /*0062*/ 	.short	0x00ff


	//----- nvinfo : EIATTR_NUM_BARRIERS
	.align		4
        /*0064*/ 	.byte	0x02, 0x4c
        /*0066*/ 	.byte	0x01
	.zero		1


	//----- nvinfo : EIATTR_MERCURY_ISA_VERSION
	.align		4
        /*0068*/ 	.byte	0x03, 0x5f
        /*006a*/ 	.short	0x0101


	//----- nvinfo : EIATTR_VRC_CTA_INIT_COUNT
	.align		4
        /*006c*/ 	.byte	0x02, 0x4a
	.zero		1
	.zero		1


	//----- nvinfo : EIATTR_EXIT_INSTR_OFFSETS
	.align		4
        /*0070*/ 	.byte	0x04, 0x1c
        /*0072*/ 	.short	(.L_19 - .L_18)


	//   ....[0]....
.L_18:
        /*0074*/ 	.word	0x00000040


	//   ....[1]....
        /*0078*/ 	.word	0x00001760


	//----- nvinfo : EIATTR_CRS_STACK_SIZE
	.align		4
.L_19:
        /*007c*/ 	.byte	0x04, 0x1e
        /*007e*/ 	.short	(.L_21 - .L_20)
.L_20:
        /*0080*/ 	.word	0x00000000


	//----- nvinfo : EIATTR_CBANK_PARAM_SIZE
	.align		4
.L_21:
        /*0084*/ 	.byte	0x03, 0x19
        /*0086*/ 	.short	0x0048


	//----- nvinfo : EIATTR_PARAM_CBANK
	.align		4
        /*0088*/ 	.byte	0x04, 0x0a
        /*008a*/ 	.short	(.L_23 - .L_22)
	.align		4
.L_22:
        /*008c*/ 	.word	index@(.nv.constant0._Z21DotFeatureInteractionILi2EEviii5ParamI6__halfXT_EEPS1_)
        /*0090*/ 	.short	0x0380
        /*0092*/ 	.short	0x0048


	//----- nvinfo : EIATTR_SW_WAR
	.align		4
.L_23:
        /*0094*/ 	.byte	0x04, 0x36
        /*0096*/ 	.short	(.L_25 - .L_24)
.L_24:
        /*0098*/ 	.word	0x00000008
.L_25:


//--------------------- .nv.callgraph             --------------------------
	.section	.nv.callgraph,"",@"SHT_CUDA_CALLGRAPH"
	.align	4
	.sectionentsize	8
	.align		4
        /*0000*/ 	.word	0x00000000
	.align		4
        /*0004*/ 	.word	0xffffffff
	.align		4
        /*0008*/ 	.word	0x00000000
	.align		4
        /*000c*/ 	.word	0xfffffffe
	.align		4
        /*0010*/ 	.word	0x00000000
	.align		4
        /*0014*/ 	.word	0xfffffffd
	.align		4
        /*0018*/ 	.word	0x00000000
	.align		4
        /*001c*/ 	.word	0xfffffffc


//--------------------- .text._Z21DotFeatureInteractionILi2EEviii5ParamI6__halfXT_EEPS1_ --------------------------
	.section	.text._Z21DotFeatureInteractionILi2EEviii5ParamI6__halfXT_EEPS1_,"ax",@progbits
	.align	128
        .global         _Z21DotFeatureInteractionILi2EEviii5ParamI6__halfXT_EEPS1_
        .type           _Z21DotFeatureInteractionILi2EEviii5ParamI6__halfXT_EEPS1_,@function
        .size           _Z21DotFeatureInteractionILi2EEviii5ParamI6__halfXT_EEPS1_,(.L_x_34 - _Z21DotFeatureInteractionILi2EEviii5ParamI6__halfXT_EEPS1_)
        .other          _Z21DotFeatureInteractionILi2EEviii5ParamI6__halfXT_EEPS1_,@"STO_CUDA_ENTRY STV_DEFAULT"
_Z21DotFeatureInteractionILi2EEviii5ParamI6__halfXT_EEPS1_:
.text._Z21DotFeatureInteractionILi2EEviii5ParamI6__halfXT_EEPS1_:
[----:B------:R-:W-:Y:S08]  /*0000*/  LDC R1, c[0x0][0x37c] ;  /* 0x0000df00ff017b82 */ /* 0x000ff00000000800 */
[----:B------:R-:W0:Y:S08]  /*0010*/  S2UR UR5, SR_CTAID.X ;  /* 0x00000000000579c3 */ /* 0x000e300000002500 */
[----:B------:R-:W0:Y:S02]  /*0020*/  LDC R0, c[0x0][0x380] ;  /* 0x0000e000ff007b82 */ /* 0x000e240000000800 */
[----:B0-----:R-:W-:-:S13]  /*0030*/  ISETP.LE.AND P0, PT, R0, UR5, PT ;  /* 0x0000000500007c0c */ /* 0x001fda000bf03270 */
[----:B------:R-:W-:Y:S05]  /*0040*/  @P0 EXIT ;  /* 0x000000000000094d */ /* 0x000fea0003800000 */
[----:B------:R-:W0:Y:S01]  /*0050*/  S2R R25, SR_TID.Y ;  /* 0x0000000000197919 */ /* 0x000e220000002200 */
[----:B------:R-:W0:Y:S01]  /*0060*/  LDC R0, c[0x0][0x364] ;  /* 0x0000d900ff007b82 */ /* 0x000e220000000800 */
[----:B------:R-:W-:Y:S01]  /*0070*/  MOV R3, 0x400 ;  /* 0x0000040000037802 */ /* 0x000fe20000000f00 */
[----:B------:R-:W1:Y:S01]  /*0080*/  LDCU UR6, c[0x0][0x388] ;  /* 0x00007100ff0677ac */ /* 0x000e620008000800 */
[----:B------:R-:W2:Y:S01]  /*0090*/  S2R R4, SR_CgaCtaId ;  /* 0x0000000000047919 */ /* 0x000ea20000008800 */
[----:B------:R-:W-:Y:S01]  /*00a0*/  MOV R34, UR5 ;  /* 0x0000000500227c02 */ /* 0x000fe20008000f00 */
[----:B------:R-:W3:Y:S01]  /*00b0*/  LDCU UR7, c[0x0][0x360] ;  /* 0x00006c00ff0777ac */ /* 0x000ee20008000800 */
[----:B------:R-:W1:Y:S01]  /*00c0*/  S2R R2, SR_TID.X ;  /* 0x0000000000027919 */ /* 0x000e620000002100 */
[----:B------:R-:W4:Y:S01]  /*00d0*/  LDCU UR4, c[0x0][0x384] ;  /* 0x00007080ff0477ac */ /* 0x000f220008000800 */
[----:B------:R-:W0:Y:S01]  /*00e0*/  LDCU.64 UR8, c[0x0][0x358] ;  /* 0x00006b00ff0877ac */ /* 0x000e220008000a00 */
[----:B----4-:R-:W-:Y:S01]  /*00f0*/  USHF.R.S32.HI UR4, URZ, 0x1f, UR4 ;  /* 0x0000001fff047899 */ /* 0x010fe20008011404 */
[----:B0-----:R-:W-:-:S02]  /*0100*/  IMAD.IADD R5, R25, 0x1, R0 ;  /* 0x0000000119057824 */ /* 0x001fc400078e0200 */
[----:B------:R-:W-:Y:S01]  /*0110*/  IMAD.SHL.U32 R32, R25, 0x4, RZ ;  /* 0x0000000419207824 */ /* 0x000fe200078e00ff */
[----:B--2---:R-:W-:Y:S01]  /*0120*/  LEA R7, R4, R3, 0x18 ;  /* 0x0000000304077211 */ /* 0x004fe200078ec0ff */
[--C-:B------:R-:W-:Y:S01]  /*0130*/  IMAD.IADD R5, R5, 0x1, R0.reuse ;  /* 0x0000000105057824 */ /* 0x100fe200078e0200 */
[----:B------:R-:W0:Y:S01]  /*0140*/  LDC R3, c[0x0][0x370] ;  /* 0x0000dc00ff037b82 */ /* 0x000e220000000800 */
[----:B------:R-:W-:Y:S01]  /*0150*/  IMAD.SHL.U32 R4, R25, 0x8, RZ ;  /* 0x0000000819047824 */ /* 0x000fe200078e00ff */
[----:B-1----:R-:W-:Y:S01]  /*0160*/  ISETP.GE.AND P0, PT, R2, UR6, PT ;  /* 0x0000000602007c0c */ /* 0x002fe2000bf06270 */
[--C-:B------:R-:W-:Y:S02]  /*0170*/  IMAD.IADD R9, R5, 0x1, R0.reuse ;  /* 0x0000000105097824 */ /* 0x100fe400078e0200 */
[----:B------:R-:W-:Y:S01]  /*0180*/  IMAD.SHL.U32 R5, R25, 0x10, RZ ;  /* 0x0000001019057824 */ /* 0x000fe200078e00ff */
[----:B------:R-:W-:Y:S01]  /*0190*/  LOP3.LUT R4, R4, 0x1ff0, RZ, 0xc0, !PT ;  /* 0x00001ff004047812 */ /* 0x000fe200078ec0ff */
[----:B------:R-:W-:Y:S01]  /*01a0*/  IMAD.IADD R9, R9, 0x1, R0 ;  /* 0x0000000109097824 */ /* 0x000fe200078e0200 */
[C---:B------:R-:W-:Y:S01]  /*01b0*/  ISETP.EQ.AND P0, PT, R25.reuse, 0x1, !P0 ;  /* 0x000000011900780c */ /* 0x040fe20004702270 */
[----:B------:R-:W-:Y:S01]  /*01c0*/  IMAD R6, R25, 0x22, R2 ;  /* 0x0000002219067824 */ /* 0x000fe200078e0202 */
[----:B------:R-:W-:Y:S01]  /*01d0*/  LOP3.LUT R5, R5, 0x10, RZ, 0xc0, !PT ;  /* 0x0000001005057812 */ /* 0x000fe200078ec0ff */
[--C-:B------:R-:W-:Y:S01]  /*01e0*/  IMAD R29, R4, 0x110, R7.reuse ;  /* 0x00000110041d7824 */ /* 0x100fe200078e0207 */
[----:B------:R-:W-:Y:S01]  /*01f0*/  ISETP.GT.U32.AND P2, PT, R9, 0x4, PT ;  /* 0x000000040900780c */ /* 0x000fe20003f44070 */
[----:B------:R-:W-:-:S02]  /*0200*/  IMAD R31, R6, 0x8, R7 ;  /* 0x00000008061f7824 */ /* 0x000fc400078e0207 */
[----:B------:R-:W-:Y:S02]  /*0210*/  IMAD R30, R4, 0x28, R5 ;  /* 0x00000028041e7824 */ /* 0x000fe400078e0205 */
[--C-:B------:R-:W-:Y:S02]  /*0220*/  IMAD R28, R5, 0x110, R7.reuse ;  /* 0x00000110051c7824 */ /* 0x100fe400078e0207 */
[----:B------:R-:W-:Y:S02]  /*0230*/  IMAD R30, R30, 0x4, R7 ;  /* 0x000000041e1e7824 */ /* 0x000fe400078e0207 */
[C---:B------:R-:W-:Y:S02]  /*0240*/  VIADD R27, R28.reuse, 0x80 ;  /* 0x000000801c1b7836 */ /* 0x040fe40000000000 */
[----:B---3--:R-:W-:-:S07]  /*0250*/  VIADD R26, R28, 0xa0 ;  /* 0x000000a01c1a7836 */ /* 0x008fce0000000000 */
.L_x_32:
[----:B-1----:R-:W1:Y:S01]  /*0260*/  LDCU UR5, c[0x0][0x388] ;  /* 0x00007100ff0577ac */ /* 0x002e620008000800 */
[----:B------:R-:W-:Y:S01]  /*0270*/  ISETP.GT.U32.AND P1, PT, R25, 0x6, PT ;  /* 0x000000061900780c */ /* 0x000fe20003f24070 */
[----:B------:R-:W-:Y:S01]  /*0280*/  BSSY.RECONVERGENT B0, `(.L_x_0) ;  /* 0x0000040000007945 */ /* 0x000fe20003800200 */
[----:B-1----:R-:W-:-:S11]  /*0290*/  IMAD R4, R34, UR5, RZ ;  /* 0x0000000522047c24 */ /* 0x002fd6000f8e02ff */
[----:B0-----:R-:W-:Y:S05]  /*02a0*/  @P1 BRA `(.L_x_1) ;  /* 0x0000000000f41947 */ /* 0x001fea0003800000 */
[----:B------:R-:W1:Y:S01]  /*02b0*/  LDCU UR5, c[0x0][0x3a4] ;  /* 0x00007480ff0577ac */ /* 0x000e620008000800 */
[----:B------:R-:W2:Y:S01]  /*02c0*/  LDC.64 R18, c[0x0][0x390] ;  /* 0x0000e400ff127b82 */ /* 0x000ea20000000a00 */
[----:B------:R-:W-:Y:S01]  /*02d0*/  IMAD.MOV.U32 R15, RZ, RZ, R32 ;  /* 0x000000ffff0f7224 */ /* 0x000fe200078e0020 */
[----:B------:R-:W3:Y:S01]  /*02e0*/  LDCU UR6, c[0x0][0x3a0] ;  /* 0x00007400ff0677ac */ /* 0x000ee20008000800 */
[C---:B-1----:R-:W-:Y:S02]  /*02f0*/  IMAD R7, R4.reuse, UR5, RZ ;  /* 0x0000000504077c24 */ /* 0x042fe4000f8e02ff */
[----:B---3--:R-:W-:-:S03]  /*0300*/  IMAD R9, R4, UR6, RZ ;  /* 0x0000000604097c24 */ /* 0x008fc6000f8e02ff */
[----:B------:R-:W-:Y:S02]  /*0310*/  IADD3 R6, P1, PT, R7, R2, RZ ;  /* 0x0000000207067210 */ /* 0x000fe40007f3e0ff */
[----:B------:R-:W-:Y:S01]  /*0320*/  SHF.R.S32.HI R5, RZ, 0x1f, R7 ;  /* 0x0000001fff057819 */ /* 0x000fe20000011407 */
[----:B--2---:R-:W-:-:S04]  /*0330*/  IMAD.WIDE R18, R9, 0x8, R18 ;  /* 0x0000000809127825 */ /* 0x004fc800078e0212 */
[----:B------:R-:W-:-:S07]  /*0340*/  IMAD.X R14, RZ, RZ, R5, P1 ;  /* 0x000000ffff0e7224 */ /* 0x000fce00008e0605 */
.L_x_4:
[----:B------:R-:W-:Y:S01]  /*0350*/  ISETP.GT.U32.AND P1, PT, R15, 0x1a, PT ;  /* 0x0000001a0f00780c */ /* 0x000fe20003f24070 */
[----:B------:R-:W-:-:S12]  /*0360*/  BSSY.RECONVERGENT B1, `(.L_x_2) ;  /* 0x000002e000017945 */ /* 0x000fd80003800200 */
[----:B-12---:R-:W-:Y:S05]  /*0370*/  @P1 BRA `(.L_x_3) ;  /* 0x0000000000b01947 */ /* 0x006fea0003800000 */
[----:B------:R-:W1:Y:S01]  /*0380*/  LDC R20, c[0x0][0x388] ;  /* 0x0000e200ff147b82 */ /* 0x000e620000000800 */
[----:B------:R-:W-:Y:S01]  /*0390*/  ISETP.NE.AND P3, PT, R15, RZ, PT ;  /* 0x000000ff0f00720c */ /* 0x000fe20003f65270 */
[----:B------:R-:W-:Y:S01]  /*03a0*/  IMAD.MOV.U32 R21, RZ, RZ, R18 ;  /* 0x000000ffff157224 */ /* 0x000fe200078e0012 */
[----:B------:R-:W-:-:S05]  /*03b0*/  MOV R23, R19 ;  /* 0x0000001300177202 */ /* 0x000fca0000000f00 */
[----:B------:R-:W2:Y:S06]  /*03c0*/  LDC.64 R8, c[0x0][0x398] ;  /* 0x0000e600ff087b82 */ /* 0x000eac0000000a00 */
[----:B------:R-:W-:-:S04]  /*03d0*/  @P3 VIADD R11, R15, 0xffffffff ;  /* 0xffffffff0f0b3836 */ /* 0x000fc80000000000 */
[-C--:B-1----:R-:W-:Y:S02]  /*03e0*/  @P3 IMAD R10, R11, R20.reuse, RZ ;  /* 0x000000140b0a3224 */ /* 0x082fe400078e02ff */
[----:B------:R-:W-:-:S03]  /*03f0*/  IMAD R17, R15, R20, RZ ;  /* 0x000000140f117224 */ /* 0x000fc600078e02ff */
[----:B------:R-:W-:Y:S02]  /*0400*/  @P3 IADD3 R13, P1, PT, R7, R10, RZ ;  /* 0x0000000a070d3210 */ /* 0x000fe40007f3e0ff */
[----:B------:R-:W-:Y:S02]  /*0410*/  IADD3 R11, P4, PT, R17, R6, RZ ;  /* 0x00000006110b7210 */ /* 0x000fe40007f9e0ff */
[----:B------:R-:W-:Y:S02]  /*0420*/  @P3 LEA.HI.X.SX32 R10, R10, R5, 0x1, P1 ;  /* 0x000000050a0a3211 */ /* 0x000fe400008f0eff */
[----:B--2---:R-:W-:Y:S02]  /*0430*/  @P3 LEA R21, P1, R13, R8, 0x3 ;  /* 0x000000080d153211 */ /* 0x004fe400078218ff */
[----:B------:R-:W-:Y:S02]  /*0440*/  LEA.HI.X.SX32 R16, R17, R14, 0x1, P4 ;  /* 0x0000000e11107211 */ /* 0x000fe400020f0eff */
[----:B------:R-:W-:-:S02]  /*0450*/  LEA R12, P4, R11, R8, 0x3 ;  /* 0x000000080b0c7211 */ /* 0x000fc400078818ff */
[----:B------:R-:W-:Y:S02]  /*0460*/  @P3 LEA.HI.X R23, R13, R9, R10, 0x3, P1 ;  /* 0x000000090d173211 */ /* 0x000fe400008f1c0a */
[C---:B------:R-:W-:Y:S02]  /*0470*/  LEA R10, P1, R2.reuse, R21, 0x3 ;  /* 0x00000015020a7211 */ /* 0x040fe400078218ff */
[----:B------:R-:W-:Y:S02]  /*0480*/  LEA.HI.X R13, R11, R9, R16, 0x3, P4 ;  /* 0x000000090b0d7211 */ /* 0x000fe400020f1c10 */
[----:B------:R-:W-:-:S04]  /*0490*/  LEA.HI.X R11, R2, R23, RZ, 0x3, P1 ;  /* 0x00000017020b7211 */ /* 0x000fc800008f1cff */
[----:B------:R-:W2:Y:S04]  /*04a0*/  LDG.E.64 R12, desc[UR8][R12.64] ;  /* 0x000000080c0c7981 */ /* 0x000ea8000c1e1b00 */
[----:B------:R-:W3:Y:S01]  /*04b0*/  LDG.E.64 R10, desc[UR8][R10.64] ;  /* 0x000000080a0a7981 */ /* 0x000ee2000c1e1b00 */
[----:B------:R-:W1:Y:S01]  /*04c0*/  S2UR UR6, SR_CgaCtaId ;  /* 0x00000000000679c3 */ /* 0x000e620000008800 */
[----:B------:R-:W-:Y:S01]  /*04d0*/  UMOV UR5, 0x400 ;  /* 0x0000040000057882 */ /* 0x000fe20000000000 */
[C---:B------:R-:W-:Y:S01]  /*04e0*/  IMAD R16, R15.reuse, 0x22, R2 ;  /* 0x000000220f107824 */ /* 0x040fe200078e0202 */
[----:B------:R-:W-:Y:S01]  /*04f0*/  ISETP.GT.U32.AND P1, PT, R15, 0x18, PT ;  /* 0x000000180f00780c */ /* 0x000fe20003f24070 */
[----:B-1----:R-:W-:-:S06]  /*0500*/  ULEA UR5, UR6, UR5, 0x18 ;  /* 0x0000000506057291 */ /* 0x002fcc000f8ec0ff */
[----:B------:R-:W-:-:S05]  /*0510*/  LEA R16, R16, UR5, 0x3 ;  /* 0x0000000510107c11 */ /* 0x000fca000f8e18ff */
[----:B--2---:R1:W-:Y:S04]  /*0520*/  STS.64 [R16+0x110], R12 ;  /* 0x0001100c10007388 */ /* 0x0043e80000000a00 */
[----:B---3--:R1:W-:Y:S01]  /*0530*/  STS.64 [R16], R10 ;  /* 0x0000000a10007388 */ /* 0x0083e20000000a00 */
[----:B------:R-:W-:Y:S05]  /*0540*/  @P1 BRA `(.L_x_3) ;  /* 0x00000000003c1947 */ /* 0x000fea0003800000 */
[----:B------:R-:W-:Y:S01]  /*0550*/  ISETP.NE.AND P1, PT, R15, 0x18, PT ;  /* 0x000000180f00780c */ /* 0x000fe20003f25270 */
[----:B-1----:R-:W-:-:S05]  /*0560*/  IMAD.IADD R13, R17, 0x1, R20 ;  /* 0x00000001110d7824 */ /* 0x002fca00078e0214 */
[----:B------:R-:W-:-:S07]  /*0570*/  IADD3 R17, P4, PT, R13, R6, RZ ;  /* 0x000000060d117210 */ /* 0x000fce0007f9e0ff */
[C---:B------:R-:W-:Y:S01]  /*0580*/  @P1 IMAD.IADD R11, R13.reuse, 0x1, R20 ;  /* 0x000000010d0b1824 */ /* 0x040fe200078e0214 */
[----:B------:R-:W-:Y:S02]  /*0590*/  LEA.HI.X.SX32 R20, R13, R14, 0x1, P4 ;  /* 0x0000000e0d147211 */ /* 0x000fe400020f0eff */
[----:B------:R-:W-:Y:S02]  /*05a0*/  LEA R10, P4, R17, R8, 0x3 ;  /* 0x00000008110a7211 */ /* 0x000fe400078818ff */
[----:B------:R-:W-:-:S04]  /*05b0*/  @P1 IADD3 R12, P3, PT, R11, R6, RZ ;  /* 0x000000060b0c1210 */ /* 0x000fc80007f7e0ff */
[----:B------:R-:W-:Y:S02]  /*05c0*/  @P1 LEA.HI.X.SX32 R13, R11, R14, 0x1, P3 ;  /* 0x0000000e0b0d1211 */ /* 0x000fe400018f0eff */
[C---:B------:R-:W-:Y:S02]  /*05d0*/  @P1 LEA R8, P3, R12.reuse, R8, 0x3 ;  /* 0x000000080c081211 */ /* 0x040fe400078618ff */
[-C--:B------:R-:W-:Y:S02]  /*05e0*/  LEA.HI.X R11, R17, R9.reuse, R20, 0x3, P4 ;  /* 0x00000009110b7211 */ /* 0x080fe400020f1c14 */
[----:B------:R-:W-:-:S04]  /*05f0*/  @P1 LEA.HI.X R9, R12, R9, R13, 0x3, P3 ;  /* 0x000000090c091211 */ /* 0x000fc800018f1c0d */
[----:B------:R-:W2:Y:S04]  /*0600*/  LDG.E.64 R10, desc[UR8][R10.64] ;  /* 0x000000080a0a7981 */ /* 0x000ea8000c1e1b00 */
[----:B------:R-:W3:Y:S04]  /*0610*/  @P1 LDG.E.64 R8, desc[UR8][R8.64] ;  /* 0x0000000808081981 */ /* 0x000ee8000c1e1b00 */
[----:B--2---:R2:W-:Y:S04]  /*0620*/  STS.64 [R16+0x220], R10 ;  /* 0x0002200a10007388 */ /* 0x0045e80000000a00 */
[----:B---3--:R2:W-:Y:S02]  /*0630*/  @P1 STS.64 [R16+0x330], R8 ;  /* 0x0003300810001388 */ /* 0x0085e40000000a00 */
.L_x_3:
[----:B------:R-:W-:Y:S05]  /*0640*/  BSYNC.RECONVERGENT B1 ;  /* 0x0000000000017941 */ /* 0x000fea0003800200 */
.L_x_2:
[----:B------:R-:W-:-:S05]  /*0650*/  IMAD R15, R0, 0x4, R15 ;  /* 0x00000004000f7824 */ /* 0x000fca00078e020f */
[----:B------:R-:W-:-:S13]  /*0660*/  ISETP.GE.U32.AND P1, PT, R15, 0x1b, PT ;  /* 0x0000001b0f00780c */ /* 0x000fda0003f26070 */
[----:B------:R-:W-:Y:S05]  /*0670*/  @!P1 BRA `(.L_x_4) ;  /* 0xfffffffc00349947 */ /* 0x000fea000383ffff */
.L_x_1:
[----:B------:R-:W-:Y:S05]  /*0680*/  BSYNC.RECONVERGENT B0 ;  /* 0x0000000000007941 */ /* 0x000fea0003800200 */
.L_x_0:
[----:B------:R-:W-:Y:S01]  /*0690*/  ISETP.GT.U32.AND P1, PT, R25, 0x4, PT ;  /* 0x000000041900780c */ /* 0x000fe20003f24070 */
[----:B------:R-:W-:-:S12]  /*06a0*/  BSSY.RECONVERGENT B0, `(.L_x_5) ;  /* 0x0000014000007945 */ /* 0x000fd80003800200 */
[----:B------:R-:W-:Y:S05]  /*06b0*/  @P1 BRA `(.L_x_6) ;  /* 0x0000000000481947 */ /* 0x000fea0003800000 */
[----:B------:R3:W-:Y:S01]  /*06c0*/  STS.64 [R31+0x1cb0], RZ ;  /* 0x001cb0ff1f007388 */ /* 0x0007e20000000a00 */
[----:B------:R-:W-:-:S05]  /*06d0*/  IMAD.IADD R5, R25, 0x1, R0 ;  /* 0x0000000119057824 */ /* 0x000fca00078e0200 */
[----:B------:R-:W-:-:S13]  /*06e0*/  ISETP.GE.U32.AND P1, PT, R5, 0x5, PT ;  /* 0x000000050500780c */ /* 0x000fda0003f26070 */
[----:B---3--:R-:W-:Y:S05]  /*06f0*/  @P1 BRA `(.L_x_6) ;  /* 0x0000000000381947 */ /* 0x008fea0003800000 */
[----:B------:R-:W-:Y:S02]  /*0700*/  IMAD R7, R0, 0x110, R31 ;  /* 0x0000011000077824 */ /* 0x000fe400078e021f */
[----:B------:R-:W-:-:S03]  /*0710*/  IMAD.IADD R5, R5, 0x1, R0 ;  /* 0x0000000105057824 */ /* 0x000fc600078e0200 */
[----:B------:R3:W-:Y:S02]  /*0720*/  STS.64 [R7+0x1cb0], RZ ;  /* 0x001cb0ff07007388 */ /* 0x0007e40000000a00 */
[----:B------:R-:W-:-:S13]  /*0730*/  ISETP.GT.U32.AND P1, PT, R5, 0x4, PT ;  /* 0x000000040500780c */ /* 0x000fda0003f24070 */
[----:B---3--:R-:W-:Y:S05]  /*0740*/  @P1 BRA `(.L_x_6) ;  /* 0x0000000000241947 */ /* 0x008fea0003800000 */
[----:B------:R-:W-:Y:S02]  /*0750*/  IMAD R7, R0, 0x110, R7 ;  /* 0x0000011000077824 */ /* 0x000fe400078e0207 */
[----:B------:R-:W-:-:S03]  /*0760*/  IMAD.IADD R5, R5, 0x1, R0 ;  /* 0x0000000105057824 */ /* 0x000fc600078e0200 */
[----:B------:R3:W-:Y:S02]  /*0770*/  STS.64 [R7+0x1cb0], RZ ;  /* 0x001cb0ff07007388 */ /* 0x0007e40000000a00 */
[----:B------:R-:W-:-:S13]  /*0780*/  ISETP.GT.U32.AND P1, PT, R5, 0x4, PT ;  /* 0x000000040500780c */ /* 0x000fda0003f24070 */
[----:B---3--:R-:W-:Y:S05]  /*0790*/  @P1 BRA `(.L_x_6) ;  /* 0x0000000000101947 */ /* 0x008fea0003800000 */
[----:B------:R-:W-:-:S04]  /*07a0*/  IMAD R7, R0, 0x110, R7 ;  /* 0x0000011000077824 */ /* 0x000fc800078e0207 */
[----:B------:R-:W-:Y:S01]  /*07b0*/  IMAD R5, R0, 0x110, R7 ;  /* 0x0000011000057824 */ /* 0x000fe200078e0207 */
[----:B------:R3:W-:Y:S04]  /*07c0*/  STS.64 [R7+0x1cb0], RZ ;  /* 0x001cb0ff07007388 */ /* 0x0007e80000000a00 */
[----:B------:R3:W-:Y:S02]  /*07d0*/  @!P2 STS.64 [R5+0x1cb0], RZ ;  /* 0x001cb0ff0500a388 */ /* 0x0007e40000000a00 */
.L_x_6:
[----:B------:R-:W-:Y:S05]  /*07e0*/  BSYNC.RECONVERGENT B0 ;  /* 0x0000000000007941 */ /* 0x000fea0003800200 */
.L_x_5:
[----:B------:R-:W3:Y:S01]  /*07f0*/  S2R R24, SR_LANEID ;  /* 0x0000000000187919 */ /* 0x000ee20000000000 */
[----:B------:R-:W4:Y:S01]  /*0800*/  LDCU UR5, c[0x0][0x388] ;  /* 0x00007100ff0577ac */ /* 0x000f220008000800 */
[----:B------:R-:W-:Y:S01]  /*0810*/  BSSY.RECONVERGENT B0, `(.L_x_7) ;  /* 0x0000024000007945 */ /* 0x000fe20003800200 */
[----:B------:R-:W0:Y:S01]  /*0820*/  LDCU.64 UR10, c[0x0][0x3b0] ;  /* 0x00007600ff0a77ac */ /* 0x000e220008000a00 */
[----:B------:R-:W0:Y:S01]  /*0830*/  LDCU.64 UR12, c[0x0][0x3c0] ;  /* 0x00007800ff0c77ac */ /* 0x000e220008000a00 */
[--C-:B---3--:R-:W-:Y:S02]  /*0840*/  SHF.R.U32.HI R5, RZ, 0x3, R24.reuse ;  /* 0x00000003ff057819 */ /* 0x108fe40000011618 */
[----:B------:R-:W-:Y:S02]  /*0850*/  LOP3.LUT R6, R24, 0x7, RZ, 0xc0, !PT ;  /* 0x0000000718067812 */ /* 0x000fe400078ec0ff */
[----:B------:R-:W-:Y:S01]  /*0860*/  SHF.R.U32.HI R7, RZ, 0x4, R24 ;  /* 0x00000004ff077819 */ /* 0x000fe20000011618 */
[C---:B--2---:R-:W-:Y:S01]  /*0870*/  IMAD.SHL.U32 R9, R5.reuse, 0x8, RZ ;  /* 0x0000000805097824 */ /* 0x044fe200078e00ff */
[----:B------:R-:W-:-:S03]  /*0880*/  SHF.L.U32 R33, R5, 0x3, RZ ;  /* 0x0000000305217819 */ /* 0x000fc600000006ff */
[--C-:B------:R-:W-:Y:S01]  /*0890*/  IMAD R8, R7, 0x8, R6.reuse ;  /* 0x0000000807087824 */ /* 0x100fe200078e0206 */
[----:B------:R-:W-:Y:S01]  /*08a0*/  LOP3.LUT R5, R9, 0x8, R6, 0xe2, !PT ;  /* 0x0000000809057812 */ /* 0x000fe200078ee206 */
[----:B------:R-:W-:Y:S01]  /*08b0*/  IMAD.SHL.U32 R36, R7, 0x8, RZ ;  /* 0x0000000807247824 */ /* 0x000fe200078e00ff */
[----:B------:R-:W-:-:S03]  /*08c0*/  LOP3.LUT R33, R33, 0x8, RZ, 0xe2, !PT ;  /* 0x0000000821217812 */ /* 0x000fc600078ee2ff */
[----:B------:R-:W-:Y:S02]  /*08d0*/  IMAD R36, R5, 0x88, R36 ;  /* 0x0000008805247824 */ /* 0x000fe400078e0224 */
[----:B------:R-:W-:Y:S02]  /*08e0*/  IMAD R33, R8, 0x88, R33 ;  /* 0x0000008808217824 */ /* 0x000fe400078e0221 */
[----:B------:R-:W-:Y:S02]  /*08f0*/  IMAD.U32 R35, R36, 0x2, R29 ;  /* 0x0000000224237824 */ /* 0x000fe400078e001d */
[----:B-1----:R-:W-:Y:S01]  /*0900*/  IMAD.U32 R10, R33, 0x2, R28 ;  /* 0x00000002210a7824 */ /* 0x002fe200078e001c */
[----:B------:R-:W-:Y:S06]  /*0910*/  BAR.SYNC.DEFER_BLOCKING 0x0 ;  /* 0x0000000000007b1d */ /* 0x000fec0000010000 */
[----:B0---4-:R-:W-:Y:S05]  /*0920*/  @!P0 BRA `(.L_x_8) ;  /* 0x0000000000488947 */ /* 0x011fea0003800000 */
[----:B------:R-:W-:Y:S01]  /*0930*/  IMAD R14, R34, 0x78, RZ ;  /* 0x00000078220e7824 */ /* 0x000fe200078e02ff */
[----:B------:R-:W-:Y:S01]  /*0940*/  SHF.R.S32.HI R11, RZ, 0x1f, R4 ;  /* 0x0000001fff0b7819 */ /* 0x000fe20000011404 */
[----:B------:R-:W-:-:S03]  /*0950*/  IMAD.MOV.U32 R5, RZ, RZ, R2 ;  /* 0x000000ffff057224 */ /* 0x000fc600078e0002 */
[----:B------:R-:W-:-:S07]  /*0960*/  SHF.R.S32.HI R13, RZ, 0x1f, R14 ;  /* 0x0000001fff0d7819 */ /* 0x000fce000001140e */
.L_x_9:
[----:B0-----:R-:W-:Y:S02]  /*0970*/  SHF.R.S32.HI R6, RZ, 0x1f, R5 ;  /* 0x0000001fff067819 */ /* 0x001fe40000011405 */
[----:B------:R-:W-:-:S05]  /*0980*/  IADD3 R7, P1, PT, R4, R5, RZ ;  /* 0x0000000504077210 */ /* 0x000fca0007f3e0ff */
[----:B------:R-:W-:Y:S01]  /*0990*/  IMAD.X R12, R11, 0x1, R6, P1 ;  /* 0x000000010b0c7824 */ /* 0x000fe200008e0606 */
[----:B------:R-:W-:-:S04]  /*09a0*/  LEA R8, P1, R7, UR12, 0x3 ;  /* 0x0000000c07087c11 */ /* 0x000fc8000f8218ff */
[----:B------:R-:W-:-:S06]  /*09b0*/  LEA.HI.X R9, R7, UR13, R12, 0x3, P1 ;  /* 0x0000000d07097c11 */ /* 0x000fcc00088f1c0c */
[----:B------:R-:W2:Y:S01]  /*09c0*/  LDG.E.64 R8, desc[UR8][R8.64] ;  /* 0x0000000808087981 */ /* 0x000ea2000c1e1b00 */
[----:B------:R-:W-:Y:S02]  /*09d0*/  IADD3 R7, P1, PT, R14, R5, RZ ;  /* 0x000000050e077210 */ /* 0x000fe40007f3e0ff */
[----:B------:R-:W-:-:S03]  /*09e0*/  IADD3 R5, PT, PT, R5, UR7, RZ ;  /* 0x0000000705057c10 */ /* 0x000fc6000fffe0ff */
[----:B------:R-:W-:Y:S01]  /*09f0*/  IMAD.X R12, R13, 0x1, R6, P1 ;  /* 0x000000010d0c7824 */ /* 0x000fe200008e0606 */
[----:B------:R-:W-:-:S04]  /*0a00*/  LEA R6, P1, R7, UR10, 0x3 ;  /* 0x0000000a07067c11 */ /* 0x000fc8000f8218ff */
[----:B------:R-:W-:Y:S02]  /*0a10*/  LEA.HI.X R7, R7, UR11, R12, 0x3, P1 ;  /* 0x0000000b07077c11 */ /* 0x000fe400088f1c0c */
[----:B------:R-:W-:-:S03]  /*0a20*/  ISETP.GE.AND P1, PT, R5, UR5, PT ;  /* 0x0000000505007c0c */ /* 0x000fc6000bf26270 */
[----:B--2---:R0:W-:Y:S10]  /*0a30*/  STG.E.64 desc[UR8][R6.64], R8 ;  /* 0x0000000806007986 */ /* 0x0041f4000c101b08 */
[----:B------:R-:W-:Y:S05]  /*0a40*/  @!P1 BRA `(.L_x_9) ;  /* 0xfffffffc00c89947 */ /* 0x000fea000383ffff */
.L_x_8:
[----:B------:R-:W-:Y:S05]  /*0a50*/  BSYNC.RECONVERGENT B0 ;  /* 0x0000000000007941 */ /* 0x000fea0003800200 */
.L_x_7:
[----:B0-----:R0:W-:Y:S01]  /*0a60*/  LDSM.16.M88.4 R4, [R35] ;  /* 0x000000002304783b */ /* 0x0011e20000000200 */
[----:B------:R-:W-:Y:S01]  /*0a70*/  VIADD R12, R28, 0x20 ;  /* 0x000000201c0c7836 */ /* 0x000fe20000000000 */
[----:B------:R-:W-:Y:S01]  /*0a80*/  ISETP.GT.U32.AND P1, PT, R25, 0x6, PT ;  /* 0x000000061900780c */ /* 0x000fe20003f24070 */
[----:B------:R-:W-:Y:S01]  /*0a90*/  VIADD R13, R29, 0x20 ;  /* 0x000000201d0d7836 */ /* 0x000fe20000000000 */
[----:B------:R-:W1:Y:S01]  /*0aa0*/  LDSM.16.M88.4 R8, [R10] ;  /* 0x000000000a08783b */ /* 0x000e620000000200 */
[----:B------:R-:W-:Y:S01]  /*0ab0*/  IMAD.U32 R17, R33, 0x2, R12 ;  /* 0x0000000221117824 */ /* 0x000fe200078e000c */
[----:B------:R-:W2:Y:S01]  /*0ac0*/  LDCU UR10, c[0x0][0x384] ;  /* 0x00007080ff0a77ac */ /* 0x000ea20008000800 */
[C---:B------:R-:W-:Y:S01]  /*0ad0*/  IMAD.U32 R37, R36.reuse, 0x2, R13 ;  /* 0x0000000224257824 */ /* 0x040fe200078e000d */
[----:B------:R-:W-:Y:S01]  /*0ae0*/  BSSY.RECONVERGENT B2, `(.L_x_10) ;  /* 0x00000c1000027945 */ /* 0x000fe20003800200 */
[----:B0-----:R-:W-:Y:S02]  /*0af0*/  VIADD R35, R29, 0x40 ;  /* 0x000000401d237836 */ /* 0x001fe40000000000 */
[----:B------:R-:W-:Y:S02]  /*0b00*/  LDSM.16.M88.4 R16, [R17] ;  /* 0x000000001110783b */ /* 0x000fe40000000200 */
[----:B------:R-:W-:-:S02]  /*0b10*/  IMAD.U32 R35, R36, 0x2, R35 ;  /* 0x0000000224237824 */ /* 0x000fc400078e0023 */
[----:B------:R-:W0:Y:S01]  /*0b20*/  LDSM.16.M88.4 R12, [R37] ;  /* 0x00000000250c783b */ /* 0x000e220000000200 */
[C---:B-1----:R-:W-:Y:S08]  /*0b30*/  HMMA.16816.F32 R20, R4.reuse, R8, RZ ;  /* 0x000000080414723c */ /* 0x042ff000000018ff */
[----:B------:R-:W-:Y:S01]  /*0b40*/  HMMA.16816.F32 R4, R4, R10, RZ ;  /* 0x0000000a0404723c */ /* 0x000fe200000018ff */
[----:B------:R-:W-:Y:S11]  /*0b50*/  LDSM.16.M88.4 R8, [R35] ;  /* 0x000000002308783b */ /* 0x000ff60000000200 */
[----:B0-----:R-:W-:Y:S01]  /*0b60*/  HMMA.16816.F32 R20, R12, R16, R20 ;  /* 0x000000100c14723c */ /* 0x001fe20000001814 */
[----:B------:R-:W-:-:S05]  /*0b70*/  VIADD R16, R28, 0x40 ;  /* 0x000000401c107836 */ /* 0x000fca0000000000 */
[----:B------:R-:W-:Y:S02]  /*0b80*/  LEA R16, R33, R16, 0x1 ;  /* 0x0000001021107211 */ /* 0x000fe400078e08ff */
[----:B------:R-:W-:Y:S01]  /*0b90*/  HMMA.16816.F32 R12, R12, R18, R4 ;  /* 0x000000120c0c723c */ /* 0x000fe20000001804 */
[----:B------:R-:W-:Y:S02]  /*0ba0*/  VIADD R19, R29, 0x60 ;  /* 0x000000601d137836 */ /* 0x000fe40000000000 */
[----:B------:R0:W1:Y:S02]  /*0bb0*/  LDSM.16.M88.4 R4, [R16] ;  /* 0x000000001004783b */ /* 0x0000640000000200 */
[----:B------:R-:W-:Y:S02]  /*0bc0*/  IMAD.U32 R19, R36, 0x2, R19 ;  /* 0x0000000224137824 */ /* 0x000fe400078e0013 */
[----:B0-----:R-:W-:-:S05]  /*0bd0*/  IMAD.U32 R16, R33, 0x2, R27 ;  /* 0x0000000221107824 */ /* 0x001fca00078e001b */
[----:B-1----:R-:W-:Y:S01]  /*0be0*/  HMMA.16816.F32 R20, R8, R4, R20 ;  /* 0x000000040814723c */ /* 0x002fe20000001814 */
[----:B------:R-:W-:-:S04]  /*0bf0*/  VIADD R4, R28, 0x60 ;  /* 0x000000601c047836 */ /* 0x000fc80000000000 */
[----:B------:R-:W-:-:S03]  /*0c00*/  IMAD.U32 R17, R33, 0x2, R4 ;  /* 0x0000000221117824 */ /* 0x000fc600078e0004 */
[----:B------:R-:W-:Y:S01]  /*0c10*/  HMMA.16816.F32 R12, R8, R6, R12 ;  /* 0x00000006080c723c */ /* 0x000fe2000000180c */
[----:B------:R-:W-:Y:S04]  /*0c20*/  LDSM.16.M88.4 R8, [R19] ;  /* 0x000000001308783b */ /* 0x000fe80000000200 */
[----:B------:R0:W1:Y:S02]  /*0c30*/  LDSM.16.M88.4 R4, [R17] ;  /* 0x000000001104783b */ /* 0x0000640000000200 */
[----:B0-----:R-:W-:-:S05]  /*0c40*/  IMAD.U32 R17, R33, 0x2, R26 ;  /* 0x0000000221117824 */ /* 0x001fca00078e001a */
[----:B-1----:R-:W-:Y:S01]  /*0c50*/  HMMA.16816.F32 R20, R8, R4, R20 ;  /* 0x000000040814723c */ /* 0x002fe20000001814 */
[----:B------:R-:W-:-:S04]  /*0c60*/  VIADD R5, R29, 0x80 ;  /* 0x000000801d057836 */ /* 0x000fc80000000000 */
[----:B------:R-:W-:-:S03]  /*0c70*/  IMAD.U32 R18, R36, 0x2, R5 ;  /* 0x0000000224127824 */ /* 0x000fc600078e0005 */
[----:B------:R-:W-:Y:S01]  /*0c80*/  HMMA.16816.F32 R12, R8, R6, R12 ;  /* 0x00000006080c723c */ /* 0x000fe2000000180c */
[----:B------:R-:W-:Y:S04]  /*0c90*/  LDSM.16.M88.4 R4, [R16] ;  /* 0x000000001004783b */ /* 0x000fe80000000200 */
[----:B------:R-:W0:Y:S07]  /*0ca0*/  LDSM.16.M88.4 R8, [R18] ;  /* 0x000000001208783b */ /* 0x000e2e0000000200 */
[----:B0-----:R-:W-:Y:S01]  /*0cb0*/  HMMA.16816.F32 R20, R8, R4, R20 ;  /* 0x000000040814723c */ /* 0x001fe20000001814 */
[----:B------:R-:W-:-:S05]  /*0cc0*/  IADD3 R5, PT, PT, R29, 0xa0, RZ ;  /* 0x000000a01d057810 */ /* 0x000fca0007ffe0ff */
[----:B------:R-:W-:Y:S02]  /*0cd0*/  IMAD.U32 R19, R36, 0x2, R5 ;  /* 0x0000000224137824 */ /* 0x000fe400078e0005 */
[----:B------:R-:W-:Y:S01]  /*0ce0*/  HMMA.16816.F32 R12, R8, R6, R12 ;  /* 0x00000006080c723c */ /* 0x000fe2000000180c */
[----:B------:R-:W-:Y:S04]  /*0cf0*/  LDSM.16.M88.4 R4, [R17] ;  /* 0x000000001104783b */ /* 0x000fe80000000200 */
[----:B------:R-:W0:Y:S07]  /*0d00*/  LDSM.16.M88.4 R8, [R19] ;  /* 0x000000001308783b */ /* 0x000e2e0000000200 */
[----:B0-----:R-:W-:Y:S01]  /*0d10*/  HMMA.16816.F32 R20, R8, R4, R20 ;  /* 0x000000040814723c */ /* 0x001fe20000001814 */
[----:B------:R-:W-:-:S02]  /*0d20*/  VIADD R5, R29, 0xc0 ;  /* 0x000000c01d057836 */ /* 0x000fc40000000000 */
[----:B------:R-:W-:Y:S02]  /*0d30*/  VIADD R4, R28, 0xc0 ;  /* 0x000000c01c047836 */ /* 0x000fe40000000000 */
[----:B------:R-:W-:Y:S02]  /*0d40*/  IMAD.U32 R18, R36, 0x2, R5 ;  /* 0x0000000224127824 */ /* 0x000fe400078e0005 */
[----:B------:R-:W-:Y:S01]  /*0d50*/  IMAD.U32 R16, R33, 0x2, R4 ;  /* 0x0000000221107824 */ /* 0x000fe200078e0004 */
[----:B------:R-:W-:Y:S02]  /*0d60*/  HMMA.16816.F32 R12, R8, R6, R12 ;  /* 0x00000006080c723c */ /* 0x000fe4000000180c */
[----:B------:R-:W-:Y:S04]  /*0d70*/  LDSM.16.M88.4 R8, [R18] ;  /* 0x000000001208783b */ /* 0x000fe80000000200 */
[----:B------:R-:W0:Y:S06]  /*0d80*/  LDSM.16.M88.4 R4, [R16] ;  /* 0x000000001004783b */ /* 0x000e2c0000000200 */
[----:B0-----:R-:W-:Y:S01]  /*0d90*/  HMMA.16816.F32 R20, R8, R4, R20 ;  /* 0x000000040814723c */ /* 0x001fe20000001814 */
[----:B------:R-:W-:Y:S01]  /*0da0*/  IADD3 R5, PT, PT, R29, 0xe0, RZ ;  /* 0x000000e01d057810 */ /* 0x000fe20007ffe0ff */
[----:B------:R-:W-:-:S04]  /*0db0*/  VIADD R4, R28, 0xe0 ;  /* 0x000000e01c047836 */ /* 0x000fc80000000000 */
[----:B------:R-:W-:Y:S02]  /*0dc0*/  IMAD.U32 R36, R36, 0x2, R5 ;  /* 0x0000000224247824 */ /* 0x000fe400078e0005 */
[----:B------:R-:W-:Y:S01]  /*0dd0*/  IMAD.U32 R33, R33, 0x2, R4 ;  /* 0x0000000221217824 */ /* 0x000fe200078e0004 */
[----:B------:R-:W-:Y:S02]  /*0de0*/  HMMA.16816.F32 R12, R8, R6, R12 ;  /* 0x00000006080c723c */ /* 0x000fe4000000180c */
[----:B------:R-:W-:Y:S04]  /*0df0*/  LDSM.16.M88.4 R8, [R36] ;  /* 0x000000002408783b */ /* 0x000fe80000000200 */
[----:B------:R-:W0:Y:S05]  /*0e00*/  LDSM.16.M88.4 R4, [R33] ;  /* 0x000000002104783b */ /* 0x000e2a0000000200 */
[----:B0-----:R-:W-:Y:S01]  /*0e10*/  HMMA.16816.F32 R20, R8, R4, R20 ;  /* 0x000000040814723c */ /* 0x001fe20000001814 */
[----:B------:R-:W-:-:S02]  /*0e20*/  SHF.R.U32.HI R4, RZ, 0x2, R24 ;  /* 0x00000002ff047819 */ /* 0x000fc40000011618 */
[----:B------:R-:W-:-:S06]  /*0e30*/  LOP3.LUT R5, R24, 0x3, RZ, 0xc0, !PT ;  /* 0x0000000318057812 */ /* 0x000fcc00078ec0ff */
[----:B------:R-:W-:Y:S01]  /*0e40*/  HMMA.16816.F32 R12, R8, R6, R12 ;  /* 0x00000006080c723c */ /* 0x000fe2000000180c */
[----:B------:R-:W-:Y:S02]  /*0e50*/  IMAD R5, R4, 0x14, R5 ;  /* 0x0000001404057824 */ /* 0x000fe400078e0205 */
[----:B------:R-:W-:Y:S02]  /*0e60*/  IMAD R7, R34, 0x1e0, RZ ;  /* 0x000001e022077824 */ /* 0x000fe400078e02ff */
[----:B------:R-:W-:Y:S01]  /*0e70*/  IMAD.U32 R6, R5, 0x8, R30 ;  /* 0x0000000805067824 */ /* 0x000fe200078e001e */
[----:B------:R-:W-:Y:S08]  /*0e80*/  BAR.SYNC.DEFER_BLOCKING 0x0 ;  /* 0x0000000000007b1d */ /* 0x000ff00000010000 */
[----:B------:R-:W0:Y:S01]  /*0e90*/  LDC.64 R4, c[0x0][0x3b0] ;  /* 0x0000ec00ff047b82 */ /* 0x000e220000000a00 */
[----:B------:R1:W-:Y:S04]  /*0ea0*/  STS.64 [R6], R20 ;  /* 0x0000001406007388 */ /* 0x0003e80000000a00 */
[----:B------:R1:W-:Y:S01]  /*0eb0*/  STS.64 [R6+0x500], R22 ;  /* 0x0005001606007388 */ /* 0x0003e20000000a00 */
[----:B0-----:R-:W-:-:S03]  /*0ec0*/  IMAD.WIDE R4, R7, 0x2, R4 ;  /* 0x0000000207047825 */ /* 0x001fc600078e0204 */
[----:B------:R1:W-:Y:S04]  /*0ed0*/  STS.64 [R6+0x20], R12 ;  /* 0x0000200c06007388 */ /* 0x0003e80000000a00 */
[----:B------:R1:W-:Y:S01]  /*0ee0*/  STS.64 [R6+0x520], R14 ;  /* 0x0005200e06007388 */ /* 0x0003e20000000a00 */
[----:B--2---:R-:W-:Y:S05]  /*0ef0*/  @P1 BRA `(.L_x_11) ;  /* 0x0000000400fc1947 */ /* 0x004fea0003800000 */
[----:B------:R-:W-:-:S07]  /*0f00*/  IMAD.MOV.U32 R7, RZ, RZ, R32 ;  /* 0x000000ffff077224 */ /* 0x000fce00078e0020 */
.L_x_31:
[----:B------:R-:W-:Y:S01]  /*0f10*/  ISETP.GT.U32.AND P1, PT, R7, 0x1a, PT ;  /* 0x0000001a0700780c */ /* 0x000fe20003f24070 */
[----:B------:R-:W-:-:S12]  /*0f20*/  BSSY.RECONVERGENT B1, `(.L_x_12) ;  /* 0x0000079000017945 */ /* 0x000fd80003800200 */
[----:B0-----:R-:W-:Y:S05]  /*0f30*/  @P1 BRA `(.L_x_13) ;  /* 0x0000000400dc1947 */ /* 0x001fea0003800000 */
[----:B------:R-:W-:Y:S01]  /*0f40*/  ISETP.GT.U32.AND P1, PT, R2, 0x1a, PT ;  /* 0x0000001a0200780c */ /* 0x000fe20003f24070 */
[----:B------:R-:W-:-:S12]  /*0f50*/  BSSY.RECONVERGENT B0, `(.L_x_14) ;  /* 0x0000036000007945 */ /* 0x000fd80003800200 */
[----:B------:R-:W-:Y:S05]  /*0f60*/  @P1 BRA `(.L_x_15) ;  /* 0x0000000000d01947 */ /* 0x000fea0003800000 */
[----:B-1----:R-:W-:Y:S01]  /*0f70*/  VIADD R6, R7, 0xffffffff ;  /* 0xffffffff07067836 */ /* 0x002fe20000000000 */
[----:B------:R-:W-:Y:S01]  /*0f80*/  BSSY.RECONVERGENT B3, `(.L_x_16) ;  /* 0x0000018000037945 */ /* 0x000fe20003800200 */
[----:B------:R-:W-:Y:S02]  /*0f90*/  MOV R10, R2 ;  /* 0x00000002000a7202 */ /* 0x000fe40000000f00 */
[----:B------:R-:W-:-:S05]  /*0fa0*/  IMAD R6, R6, R7, RZ ;  /* 0x0000000706067224 */ /* 0x000fca00078e02ff */
[----:B------:R-:W-:-:S07]  /*0fb0*/  SHF.R.U32.HI R13, RZ, 0x1, R6 ;  /* 0x00000001ff0d7819 */ /* 0x000fce0000011606 */
.L_x_19:
[----:B------:R-:W-:Y:S01]  /*0fc0*/  ISETP.GE.U32.AND P1, PT, R10, R7, PT ;  /* 0x000000070a00720c */ /* 0x000fe20003f26070 */
[----:B------:R-:W-:-:S12]  /*0fd0*/  BSSY.RECONVERGENT B4, `(.L_x_17) ;  /* 0x000000f000047945 */ /* 0x000fd80003800200 */
[----:B0-----:R-:W-:Y:S05]  /*0fe0*/  @P1 BRA `(.L_x_18) ;  /* 0x0000000000341947 */ /* 0x001fea0003800000 */
[----:B------:R-:W0:Y:S01]  /*0ff0*/  S2UR UR6, SR_CgaCtaId ;  /* 0x00000000000679c3 */ /* 0x000e220000008800 */
[----:B------:R-:W-:Y:S01]  /*1000*/  UMOV UR5, 0x400 ;  /* 0x0000040000057882 */ /* 0x000fe20000000000 */
[----:B------:R-:W-:Y:S01]  /*1010*/  IMAD R6, R7, 0x28, R10 ;  /* 0x0000002807067824 */ /* 0x000fe200078e020a */
[----:B0-----:R-:W-:-:S06]  /*1020*/  ULEA UR5, UR6, UR5, 0x18 ;  /* 0x0000000506057291 */ /* 0x001fcc000f8ec0ff */
[----:B------:R-:W-:Y:S01]  /*1030*/  LEA R11, R6, UR5, 0x2 ;  /* 0x00000005060b7c11 */ /* 0x000fe2000f8e10ff */
[----:B------:R-:W-:-:S05]  /*1040*/  IMAD.IADD R6, R13, 0x1, R10 ;  /* 0x000000010d067824 */ /* 0x000fca00078e020a */
[----:B------:R-:W0:Y:S01]  /*1050*/  LDS R11, [R11] ;  /* 0x000000000b0b7984 */ /* 0x000e220000000800 */
[----:B------:R-:W-:-:S05]  /*1060*/  IADD3 R9, P1, PT, R6, UR10, RZ ;  /* 0x0000000a06097c10 */ /* 0x000fca000ff3e0ff */
[----:B------:R-:W-:Y:S01]  /*1070*/  IMAD.X R12, RZ, RZ, UR4, P1 ;  /* 0x00000004ff0c7e24 */ /* 0x000fe200088e06ff */
[----:B------:R-:W-:-:S04]  /*1080*/  LEA R8, P1, R9, R4, 0x1 ;  /* 0x0000000409087211 */ /* 0x000fc800078208ff */
[----:B------:R-:W-:Y:S02]  /*1090*/  LEA.HI.X R9, R9, R5, R12, 0x1, P1 ;  /* 0x0000000509097211 */ /* 0x000fe400008f0c0c */
[----:B0-----:R-:W-:-:S05]  /*10a0*/  F2FP.F16.F32.PACK_AB R6, RZ, R11 ;  /* 0x0000000bff06723e */ /* 0x001fca00000000ff */
[----:B------:R0:W-:Y:S02]  /*10b0*/  STG.E.U16 desc[UR8][R8.64], R6 ;  /* 0x0000000608007986 */ /* 0x0001e4000c101508 */
.L_x_18:
[----:B------:R-:W-:Y:S05]  /*10c0*/  BSYNC.RECONVERGENT B4 ;  /* 0x0000000000047941 */ /* 0x000fea0003800200 */
.L_x_17:
[----:B------:R-:W-:-:S05]  /*10d0*/  VIADD R10, R10, UR7 ;  /* 0x000000070a0a7c36 */ /* 0x000fca0008000000 */
[----:B------:R-:W-:-:S13]  /*10e0*/  ISETP.GE.U32.AND P1, PT, R10, 0x1b, PT ;  /* 0x0000001b0a00780c */ /* 0x000fda0003f26070 */
[----:B------:R-:W-:Y:S05]  /*10f0*/  @!P1 BRA `(.L_x_19) ;  /* 0xfffffffc00b09947 */ /* 0x000fea000383ffff */
[----:B------:R-:W-:Y:S05]  /*1100*/  BSYNC.RECONVERGENT B3 ;  /* 0x0000000000037941 */ /* 0x000fea0003800200 */
.L_x_16:
[----:B0-----:R-:W-:Y:S02]  /*1110*/  IMAD.IADD R6, R13, 0x1, R7 ;  /* 0x000000010d067824 */ /* 0x001fe400078e0207 */
[----:B------:R-:W-:Y:S02]  /*1120*/  IMAD.MOV.U32 R8, RZ, RZ, 0x28 ;  /* 0x00000028ff087424 */ /* 0x000fe400078e00ff */
[----:B------:R-:W-:Y:S01]  /*1130*/  IMAD.MOV.U32 R10, RZ, RZ, R2 ;  /* 0x000000ffff0a7224 */ /* 0x000fe200078e0002 */
[----:B------:R-:W-:Y:S01]  /*1140*/  LOP3.LUT R13, R6, 0x7ffffffe, RZ, 0xc0, !PT ;  /* 0x7ffffffe060d7812 */ /* 0x000fe200078ec0ff */
[----:B------:R-:W-:-:S07]  /*1150*/  IMAD R15, R7, R8, 0x28 ;  /* 0x00000028070f7424 */ /* 0x000fce00078e0208 */
.L_x_22:
[----:B------:R-:W-:Y:S01]  /*1160*/  ISETP.GT.U32.AND P1, PT, R10, R7, PT ;  /* 0x000000070a00720c */ /* 0x000fe20003f24070 */
[----:B------:R-:W-:-:S12]  /*1170*/  BSSY.RECONVERGENT B3, `(.L_x_20) ;  /* 0x0000010000037945 */ /* 0x000fd80003800200 */
[----:B0-----:R-:W-:Y:S05]  /*1180*/  @P1 BRA `(.L_x_21) ;  /* 0x0000000000381947 */ /* 0x001fea0003800000 */
[----:B------:R-:W0:Y:S01]  /*1190*/  S2UR UR6, SR_CgaCtaId ;  /* 0x00000000000679c3 */ /* 0x000e220000008800 */
[----:B------:R-:W-:Y:S01]  /*11a0*/  UMOV UR5, 0x400 ;  /* 0x0000040000057882 */ /* 0x000fe20000000000 */
[----:B------:R-:W-:Y:S01]  /*11b0*/  IADD3 R6, PT, PT, R15, R10, RZ ;  /* 0x0000000a0f067210 */ /* 0x000fe20007ffe0ff */
[----:B0-----:R-:W-:-:S06]  /*11c0*/  ULEA UR5, UR6, UR5, 0x18 ;  /* 0x0000000506057291 */ /* 0x001fcc000f8ec0ff */
[----:B------:R-:W-:Y:S01]  /*11d0*/  LEA R11, R6, UR5, 0x2 ;  /* 0x00000005060b7c11 */ /* 0x000fe2000f8e10ff */
[----:B------:R-:W-:-:S04]  /*11e0*/  IMAD.IADD R6, R13, 0x1, R10 ;  /* 0x000000010d067824 */ /* 0x000fc800078e020a */
[----:B------:R-:W0:Y:S01]  /*11f0*/  LDCU UR5, c[0x0][0x384] ;  /* 0x00007080ff0577ac */ /* 0x000e220008000800 */
[----:B------:R-:W1:Y:S01]  /*1200*/  LDS R11, [R11] ;  /* 0x000000000b0b7984 */ /* 0x000e620000000800 */
[----:B0-----:R-:W-:-:S05]  /*1210*/  IADD3 R9, P1, PT, R6, UR5, RZ ;  /* 0x0000000506097c10 */ /* 0x001fca000ff3e0ff */
[----:B------:R-:W-:Y:S01]  /*1220*/  IMAD.X R12, RZ, RZ, UR4, P1 ;  /* 0x00000004ff0c7e24 */ /* 0x000fe200088e06ff */
[----:B------:R-:W-:-:S04]  /*1230*/  LEA R8, P1, R9, R4, 0x1 ;  /* 0x0000000409087211 */ /* 0x000fc800078208ff */
[----:B------:R-:W-:Y:S02]  /*1240*/  LEA.HI.X R9, R9, R5, R12, 0x1, P1 ;  /* 0x0000000509097211 */ /* 0x000fe400008f0c0c */
[----:B-1----:R-:W-:-:S05]  /*1250*/  F2FP.F16.F32.PACK_AB R6, RZ, R11 ;  /* 0x0000000bff06723e */ /* 0x002fca00000000ff */
[----:B------:R0:W-:Y:S02]  /*1260*/  STG.E.U16 desc[UR8][R8.64], R6 ;  /* 0x0000000608007986 */ /* 0x0001e4000c101508 */
.L_x_21:
[----:B------:R-:W-:Y:S05]  /*1270*/  BSYNC.RECONVERGENT B3 ;  /* 0x0000000000037941 */ /* 0x000fea0003800200 */
.L_x_20:
[----:B------:R-:W-:-:S05]  /*1280*/  VIADD R10, R10, UR7 ;  /* 0x000000070a0a7c36 */ /* 0x000fca0008000000 */
[----:B------:R-:W-:-:S13]  /*1290*/  ISETP.GE.U32.AND P1, PT, R10, 0x1b, PT ;  /* 0x0000001b0a00780c */ /* 0x000fda0003f26070 */
[----:B------:R-:W-:Y:S05]  /*12a0*/  @!P1 BRA `(.L_x_22) ;  /* 0xfffffffc00ac9947 */ /* 0x000fea000383ffff */
.L_x_15:
[----:B------:R-:W-:Y:S05]  /*12b0*/  BSYNC.RECONVERGENT B0 ;  /* 0x0000000000007941 */ /* 0x000fea0003800200 */
.L_x_14:
[----:B------:R-:W-:-:S13]  /*12c0*/  ISETP.GT.U32.AND P1, PT, R7, 0x18, PT ;  /* 0x000000180700780c */ /* 0x000fda0003f24070 */
[----:B------:R-:W-:Y:S05]  /*12d0*/  @P1 BRA `(.L_x_13) ;  /* 0x0000000000f41947 */ /* 0x000fea0003800000 */
[----:B------:R-:W-:Y:S01]  /*12e0*/  ISETP.GT.U32.AND P1, PT, R2, 0x1a, PT ;  /* 0x0000001a0200780c */ /* 0x000fe20003f24070 */
[----:B------:R-:W-:Y:S01]  /*12f0*/  BSSY.RECONVERGENT B0, `(.L_x_23) ;  /* 0x000001d000007945 */ /* 0x000fe20003800200 */
[----:B-1----:R-:W-:-:S11]  /*1300*/  VIADD R13, R7, 0x2 ;  /* 0x00000002070d7836 */ /* 0x002fd60000000000 */
[----:B------:R-:W-:Y:S05]  /*1310*/  @P1 BRA `(.L_x_24) ;  /* 0x0000000000681947 */ /* 0x000fea0003800000 */
[----:B0-----:R-:W-:Y:S02]  /*1320*/  IMAD R6, R13, R7, R13 ;  /* 0x000000070d067224 */ /* 0x001fe400078e020d */
[----:B------:R-:W-:Y:S02]  /*1330*/  IMAD.MOV.U32 R8, RZ, RZ, 0x28 ;  /* 0x00000028ff087424 */ /* 0x000fe400078e00ff */
[----:B------:R-:W-:Y:S01]  /*1340*/  IMAD.MOV.U32 R10, RZ, RZ, R2 ;  /* 0x000000ffff0a7224 */ /* 0x000fe200078e0002 */
[----:B------:R-:W-:Y:S01]  /*1350*/  SHF.R.U32.HI R15, RZ, 0x1, R6 ;  /* 0x00000001ff0f7819 */ /* 0x000fe20000011606 */
[----:B------:R-:W-:-:S07]  /*1360*/  IMAD R17, R7, R8, 0x50 ;  /* 0x0000005007117424 */ /* 0x000fce00078e0208 */
.L_x_27:
[----:B------:R-:W-:Y:S01]  /*1370*/  ISETP.GE.U32.AND P1, PT, R10, R13, PT ;  /* 0x0000000d0a00720c */ /* 0x000fe20003f26070 */
        /* <DEDUP_REMOVED lines=16> */
.L_x_26:
[----:B------:R-:W-:Y:S05]  /*1480*/  BSYNC.RECONVERGENT B3 ;  /* 0x0000000000037941 */ /* 0x000fea0003800200 */
.L_x_25:
[----:B------:R-:W-:-:S05]  /*1490*/  VIADD R10, R10, UR7 ;  /* 0x000000070a0a7c36 */ /* 0x000fca0008000000 */
[----:B------:R-:W-:-:S13]  /*14a0*/  ISETP.GE.U32.AND P1, PT, R10, 0x1b, PT ;  /* 0x0000001b0a00780c */ /* 0x000fda0003f26070 */
[----:B------:R-:W-:Y:S05]  /*14b0*/  @!P1 BRA `(.L_x_27) ;  /* 0xfffffffc00ac9947 */ /* 0x000fea000383ffff */
.L_x_24:
[----:B------:R-:W-:Y:S05]  /*14c0*/  BSYNC.RECONVERGENT B0 ;  /* 0x0000000000007941 */ /* 0x000fea0003800200 */
.L_x_23:
[----:B------:R-:W-:-:S04]  /*14d0*/  ISETP.GT.U32.AND P1, PT, R2, 0x1a, PT ;  /* 0x0000001a0200780c */ /* 0x000fc80003f24070 */
[----:B------:R-:W-:-:S13]  /*14e0*/  ISETP.EQ.OR P1, PT, R7, 0x18, P1 ;  /* 0x000000180700780c */ /* 0x000fda0000f22670 */
[----:B------:R-:W-:Y:S05]  /*14f0*/  @P1 BRA `(.L_x_13) ;  /* 0x00000000006c1947 */ /* 0x000fea0003800000 */
[----:B------:R-:W-:Y:S02]  /*1500*/  VIADD R14, R7, 0x3 ;  /* 0x00000003070e7836 */ /* 0x000fe40000000000 */
[----:B0-----:R-:W-:Y:S02]  /*1510*/  IMAD.MOV.U32 R8, RZ, RZ, 0x28 ;  /* 0x00000028ff087424 */ /* 0x001fe400078e00ff */
[----:B------:R-:W-:Y:S02]  /*1520*/  IMAD R6, R13, R14, RZ ;  /* 0x0000000e0d067224 */ /* 0x000fe400078e02ff */
[----:B------:R-:W-:Y:S02]  /*1530*/  IMAD.MOV.U32 R10, RZ, RZ, R2 ;  /* 0x000000ffff0a7224 */ /* 0x000fe400078e0002 */
[----:B------:R-:W-:Y:S01]  /*1540*/  IMAD R15, R7, R8, 0x78 ;  /* 0x00000078070f7424 */ /* 0x000fe200078e0208 */
[----:B------:R-:W-:-:S07]  /*1550*/  SHF.R.U32.HI R13, RZ, 0x1, R6 ;  /* 0x00000001ff0d7819 */ /* 0x000fce0000011606 */
.L_x_30:
        /* <DEDUP_REMOVED lines=17> */
.L_x_29:
[----:B------:R-:W-:Y:S05]  /*1670*/  BSYNC.RECONVERGENT B0 ;  /* 0x0000000000007941 */ /* 0x000fea0003800200 */
.L_x_28:
[----:B------:R-:W-:-:S05]  /*1680*/  VIADD R10, R10, UR7 ;  /* 0x000000070a0a7c36 */ /* 0x000fca0008000000 */
[----:B------:R-:W-:-:S13]  /*1690*/  ISETP.GE.U32.AND P1, PT, R10, 0x1b, PT ;  /* 0x0000001b0a00780c */ /* 0x000fda0003f26070 */
[----:B------:R-:W-:Y:S05]  /*16a0*/  @!P1 BRA `(.L_x_30) ;  /* 0xfffffffc00ac9947 */ /* 0x000fea000383ffff */
.L_x_13:
[----:B------:R-:W-:Y:S05]  /*16b0*/  BSYNC.RECONVERGENT B1 ;  /* 0x0000000000017941 */ /* 0x000fea0003800200 */
.L_x_12:
[----:B------:R-:W-:-:S05]  /*16c0*/  IMAD R7, R0, 0x4, R7 ;  /* 0x0000000400077824 */ /* 0x000fca00078e0207 */
[----:B------:R-:W-:-:S13]  /*16d0*/  ISETP.GE.U32.AND P1, PT, R7, 0x1b, PT ;  /* 0x0000001b0700780c */ /* 0x000fda0003f26070 */
[----:B------:R-:W-:Y:S05]  /*16e0*/  @!P1 BRA `(.L_x_31) ;  /* 0xfffffff800089947 */ /* 0x000fea000383ffff */
.L_x_11:
[----:B------:R-:W-:Y:S05]  /*16f0*/  BSYNC.RECONVERGENT B2 ;  /* 0x0000000000027941 */ /* 0x000fea0003800200 */
.L_x_10:
[----:B------:R-:W2:Y:S01]  /*1700*/  LDCU UR5, c[0x0][0x380] ;  /* 0x00007000ff0577ac */ /* 0x000ea20008000800 */
[----:B------:R-:W-:Y:S01]  /*1710*/  LOP3.LUT P1, RZ, R25, R2, RZ, 0xfc, !PT ;  /* 0x0000000219ff7212 */ /* 0x000fe2000782fcff */
[----:B------:R-:W-:-:S12]  /*1720*/  IMAD.IADD R34, R3, 0x1, R34 ;  /* 0x0000000103227824 */ /* 0x000fd800078e0222 */
[----:B------:R3:W-:Y:S01]  /*1730*/  @!P1 STG.E.U16 desc[UR8][R4.64+0x3be], RZ ;  /* 0x0003beff04009986 */ /* 0x0007e2000c101508 */
[----:B--2---:R-:W-:-:S13]  /*1740*/  ISETP.GE.AND P1, PT, R34, UR5, PT ;  /* 0x0000000522007c0c */ /* 0x004fda000bf26270 */
[----:B---3--:R-:W-:Y:S05]  /*1750*/  @!P1 BRA `(.L_x_32) ;  /* 0xffffffe800c09947 */ /* 0x008fea000383ffff */
[----:B------:R-:W-:Y:S05]  /*1760*/  EXIT ;  /* 0x000000000000794d */ /* 0x000fea0003800000 */
.L_x_33:
[----:B------:R-:W-:-:S00]  /*1770*/  BRA `(.L_x_33) ;  /* 0xfffffffc00fc7947 */ /* 0x000fc0000383ffff */
[----:B------:R-:W-:-:S00]  /*1780*/  NOP ;  /* 0x0000000000007918 */ /* 0x000fc00000000000 */
[----:B------:R-:W-:-:S00]  /*1790*/  NOP ;  /* 0x0000000000007918 */ /* 0x000fc00000000000 */
[----:B------:R-:W-:-:S00]  /*17a0*/  NOP ;  /* 0x0000000000007918 */ /* 0x000fc00000000000 */
[----:B------:R-:W-:-:S00]  /*17b0*/  NOP ;  /* 0x0000000000007918 */ /* 0x000fc00000000000 */
[----:B------:R-:W-:-:S00]  /*17c0*/  NOP ;  /* 0x0000000000007918 */ /* 0x000fc00000000000 */
[----:B------:R-:W-:-:S00]  /*17d0*/  NOP ;  /* 0x0000000000007918 */ /* 0x000fc00000000000 */
[----:B------:R-:W-:-:S00]  /*17e0*/  NOP ;  /* 0x0000000000007918 */ /* 0x000fc00000000000 */
[----:B------:R-:W-:-:S00]  /*17f0*/  NOP ;  /* 0x0000000000007918 */ /* 0x000fc00000000000 */
.L_x_34:


//--------------------- .nv.shared._Z21DotFeatureInteractionILi2EEviii5ParamI6__halfXT_EEPS1_ --------------------------
	.section	.nv.shared._Z21DotFeatureInteractionILi2EEviii5ParamI6__halfXT_EEPS1_,"aw",@nobits
	.sectionflags	@""
	.align	16
	.zero		1024


//--------------------- .nv.shared.reserved.0     --------------------------
	.section	.nv.shared.reserved.0,"aw",@nobits
	.weak		__nv_reservedSMEM_offset_0_alias
	.size		__nv_reservedSMEM_offset_0_alias, 0, 64
	.other		__nv_reservedSMEM_offset_0_alias,@"STO_CUDA_RESERVED_SHARED STV_DEFAULT"
__nv_reservedSMEM_offset_0_alias:
	.zero		0
	.zero		64


//--------------------- .nv.constant0._Z21DotFeatureInteractionILi2EEviii5ParamI6__halfXT_EEPS1_ --------------------------
	.section	.nv.constant0._Z21DotFeatureInteractionILi2EEviii5ParamI6__halfXT_EEPS1_,"a",@progbits
	.sectionflags	@""
	.align	4
.nv.constant0._Z21DotFeatureInteractionILi2EEviii5ParamI6__halfXT_EEPS1_:
	.zero		968


//--------------------- SYMBOLS --------------------------

	.type		.nv.reservedSmem.offset0,@object
	.size		.nv.reservedSmem.offset0,0x4
	.type		.nv.reservedSmem.cap,@object
	.size		.nv.reservedSmem.cap,0x4
